//
// Generated by NVIDIA NVVM Compiler
//
// Compiler Build ID: CL-36424714
// Cuda compilation tools, release 13.0, V13.0.88
// Based on NVVM 20.0.0
//

.version 9.0
.target sm_100
.address_size 64

.extern .shared .align 16 .b8 tmpArr[];
.extern .shared .align 16 .b8 tmpMinMaxArr[];
.global .align 4 .b8 __cudart_i2opi_f[24] = {65, 144, 67, 60, 153, 149, 98, 219, 192, 221, 52, 245, 209, 87, 39, 252, 41, 21, 68, 78, 110, 131, 249, 162};

.entry _Z14generateFilterPffffff4int2S0_(
	.param .u64 .ptr .align 1 _Z14generateFilterPffffff4int2S0__param_0,
	.param .f32 _Z14generateFilterPffffff4int2S0__param_1,
	.param .f32 _Z14generateFilterPffffff4int2S0__param_2,
	.param .f32 _Z14generateFilterPffffff4int2S0__param_3,
	.param .f32 _Z14generateFilterPffffff4int2S0__param_4,
	.param .f32 _Z14generateFilterPffffff4int2S0__param_5,
	.param .align 8 .b8 _Z14generateFilterPffffff4int2S0__param_6[8],
	.param .align 8 .b8 _Z14generateFilterPffffff4int2S0__param_7[8]
)
{
	.local .align 4 .b8 	__local_depot0[28];
	.reg .b64 	%SP;
	.reg .b64 	%SPL;
	.reg .pred 	%p<41>;
	.reg .b32 	%r<213>;
	.reg .b32 	%f<145>;
	.reg .b64 	%rd<97>;
	.reg .b64 	%fd<22>;

	mov.u64 	%SPL, __local_depot0;
	ld.param.u64 	%rd37, [_Z14generateFilterPffffff4int2S0__param_0];
	ld.param.f32 	%f27, [_Z14generateFilterPffffff4int2S0__param_1];
	ld.param.f32 	%f28, [_Z14generateFilterPffffff4int2S0__param_2];
	ld.param.f32 	%f29, [_Z14generateFilterPffffff4int2S0__param_3];
	ld.param.f32 	%f30, [_Z14generateFilterPffffff4int2S0__param_4];
	ld.param.f32 	%f31, [_Z14generateFilterPffffff4int2S0__param_5];
	ld.param.v2.u32 	{%r72, %r73}, [_Z14generateFilterPffffff4int2S0__param_6];
	ld.param.v2.u32 	{%r70, %r71}, [_Z14generateFilterPffffff4int2S0__param_7];
	add.u64 	%rd1, %SPL, 0;
	mov.u32 	%r74, %ctaid.x;
	mov.u32 	%r75, %ntid.x;
	mov.u32 	%r76, %tid.x;
	mad.lo.s32 	%r1, %r74, %r75, %r76;
	mov.u32 	%r77, %ctaid.y;
	mov.u32 	%r78, %ntid.y;
	mov.u32 	%r79, %tid.y;
	mad.lo.s32 	%r2, %r77, %r78, %r79;
	sub.s32 	%r80, %r1, %r72;
	cvt.rn.f32.s32 	%f1, %r80;
	sub.s32 	%r81, %r2, %r73;
	cvt.rn.f32.s32 	%f2, %r81;
	mul.f32 	%f32, %f28, 0f3F22F983;
	cvt.rni.s32.f32 	%r208, %f32;
	cvt.rn.f32.s32 	%f33, %r208;
	fma.rn.f32 	%f34, %f33, 0fBFC90FDA, %f28;
	fma.rn.f32 	%f35, %f33, 0fB3A22168, %f34;
	fma.rn.f32 	%f143, %f33, 0fA7C234C5, %f35;
	abs.f32 	%f4, %f28;
	setp.ltu.f32 	%p1, %f4, 0f47CE4780;
	mov.u32 	%r196, %r208;
	mov.f32 	%f140, %f143;
	@%p1 bra 	$L__BB0_8;
	setp.neu.f32 	%p2, %f4, 0f7F800000;
	@%p2 bra 	$L__BB0_3;
	mov.f32 	%f38, 0f00000000;
	mul.rn.f32 	%f140, %f28, %f38;
	mov.b32 	%r196, 0;
	bra.uni 	$L__BB0_8;
$L__BB0_3:
	mov.b32 	%r4, %f28;
	shl.b32 	%r83, %r4, 8;
	or.b32  	%r5, %r83, -2147483648;
	mov.b64 	%rd84, 0;
	mov.b32 	%r193, 0;
	mov.u64 	%rd82, __cudart_i2opi_f;
	mov.u64 	%rd83, %rd1;
$L__BB0_4:
	.pragma "nounroll";
	ld.global.nc.u32 	%r84, [%rd82];
	mad.wide.u32 	%rd41, %r84, %r5, %rd84;
	shr.u64 	%rd84, %rd41, 32;
	st.local.u32 	[%rd83], %rd41;
	add.s32 	%r193, %r193, 1;
	add.s64 	%rd83, %rd83, 4;
	add.s64 	%rd82, %rd82, 4;
	setp.ne.s32 	%p3, %r193, 6;
	@%p3 bra 	$L__BB0_4;
	shr.u32 	%r85, %r4, 23;
	st.local.u32 	[%rd1+24], %rd84;
	and.b32  	%r8, %r85, 31;
	and.b32  	%r86, %r85, 224;
	add.s32 	%r87, %r86, -128;
	shr.u32 	%r88, %r87, 5;
	mul.wide.u32 	%rd42, %r88, 4;
	sub.s64 	%rd8, %rd1, %rd42;
	ld.local.u32 	%r194, [%rd8+24];
	ld.local.u32 	%r195, [%rd8+20];
	setp.eq.s32 	%p4, %r8, 0;
	@%p4 bra 	$L__BB0_7;
	shf.l.wrap.b32 	%r194, %r195, %r194, %r8;
	ld.local.u32 	%r89, [%rd8+16];
	shf.l.wrap.b32 	%r195, %r89, %r195, %r8;
$L__BB0_7:
	shr.u32 	%r90, %r194, 30;
	shf.l.wrap.b32 	%r91, %r195, %r194, 2;
	shl.b32 	%r92, %r195, 2;
	shr.u32 	%r93, %r91, 31;
	add.s32 	%r94, %r93, %r90;
	neg.s32 	%r95, %r94;
	setp.lt.s32 	%p5, %r4, 0;
	selp.b32 	%r196, %r95, %r94, %p5;
	xor.b32  	%r96, %r91, %r4;
	shr.s32 	%r97, %r91, 31;
	xor.b32  	%r98, %r97, %r91;
	xor.b32  	%r99, %r97, %r92;
	cvt.u64.u32 	%rd43, %r98;
	shl.b64 	%rd44, %rd43, 32;
	cvt.u64.u32 	%rd45, %r99;
	or.b64  	%rd46, %rd44, %rd45;
	cvt.rn.f64.s64 	%fd1, %rd46;
	mul.f64 	%fd2, %fd1, 0d3BF921FB54442D19;
	cvt.rn.f32.f64 	%f36, %fd2;
	neg.f32 	%f37, %f36;
	setp.lt.s32 	%p6, %r96, 0;
	selp.f32 	%f140, %f37, %f36, %p6;
$L__BB0_8:
	setp.ltu.f32 	%p7, %f4, 0f47CE4780;
	add.s32 	%r101, %r196, 1;
	mul.rn.f32 	%f39, %f140, %f140;
	and.b32  	%r102, %r196, 1;
	setp.eq.b32 	%p8, %r102, 1;
	selp.f32 	%f40, %f140, 0f3F800000, %p8;
	fma.rn.f32 	%f41, %f39, %f40, 0f00000000;
	fma.rn.f32 	%f42, %f39, 0f37CBAC00, 0fBAB607ED;
	selp.f32 	%f43, 0fB94D4153, %f42, %p8;
	selp.f32 	%f44, 0f3C0885E4, 0f3D2AAABB, %p8;
	fma.rn.f32 	%f45, %f43, %f39, %f44;
	selp.f32 	%f46, 0fBE2AAAA8, 0fBEFFFFFF, %p8;
	fma.rn.f32 	%f47, %f45, %f39, %f46;
	fma.rn.f32 	%f48, %f47, %f41, %f40;
	and.b32  	%r103, %r101, 2;
	setp.eq.s32 	%p9, %r103, 0;
	mov.f32 	%f49, 0f00000000;
	sub.f32 	%f50, %f49, %f48;
	selp.f32 	%f8, %f48, %f50, %p9;
	mov.u32 	%r200, %r208;
	mov.f32 	%f141, %f143;
	@%p7 bra 	$L__BB0_16;
	setp.neu.f32 	%p10, %f4, 0f7F800000;
	@%p10 bra 	$L__BB0_11;
	mov.f32 	%f53, 0f00000000;
	mul.rn.f32 	%f141, %f28, %f53;
	mov.b32 	%r200, 0;
	bra.uni 	$L__BB0_16;
$L__BB0_11:
	mov.b32 	%r17, %f28;
	shl.b32 	%r105, %r17, 8;
	or.b32  	%r18, %r105, -2147483648;
	mov.b64 	%rd87, 0;
	mov.b32 	%r197, 0;
	mov.u64 	%rd85, __cudart_i2opi_f;
	mov.u64 	%rd86, %rd1;
$L__BB0_12:
	.pragma "nounroll";
	ld.global.nc.u32 	%r106, [%rd85];
	mad.wide.u32 	%rd49, %r106, %r18, %rd87;
	shr.u64 	%rd87, %rd49, 32;
	st.local.u32 	[%rd86], %rd49;
	add.s32 	%r197, %r197, 1;
	add.s64 	%rd86, %rd86, 4;
	add.s64 	%rd85, %rd85, 4;
	setp.ne.s32 	%p11, %r197, 6;
	@%p11 bra 	$L__BB0_12;
	shr.u32 	%r107, %r17, 23;
	st.local.u32 	[%rd1+24], %rd87;
	and.b32  	%r21, %r107, 31;
	and.b32  	%r108, %r107, 224;
	add.s32 	%r109, %r108, -128;
	shr.u32 	%r110, %r109, 5;
	mul.wide.u32 	%rd50, %r110, 4;
	sub.s64 	%rd15, %rd1, %rd50;
	ld.local.u32 	%r198, [%rd15+24];
	ld.local.u32 	%r199, [%rd15+20];
	setp.eq.s32 	%p12, %r21, 0;
	@%p12 bra 	$L__BB0_15;
	shf.l.wrap.b32 	%r198, %r199, %r198, %r21;
	ld.local.u32 	%r111, [%rd15+16];
	shf.l.wrap.b32 	%r199, %r111, %r199, %r21;
$L__BB0_15:
	shr.u32 	%r112, %r198, 30;
	shf.l.wrap.b32 	%r113, %r199, %r198, 2;
	shl.b32 	%r114, %r199, 2;
	shr.u32 	%r115, %r113, 31;
	add.s32 	%r116, %r115, %r112;
	neg.s32 	%r117, %r116;
	setp.lt.s32 	%p13, %r17, 0;
	selp.b32 	%r200, %r117, %r116, %p13;
	xor.b32  	%r118, %r113, %r17;
	shr.s32 	%r119, %r113, 31;
	xor.b32  	%r120, %r119, %r113;
	xor.b32  	%r121, %r119, %r114;
	cvt.u64.u32 	%rd51, %r120;
	shl.b64 	%rd52, %rd51, 32;
	cvt.u64.u32 	%rd53, %r121;
	or.b64  	%rd54, %rd52, %rd53;
	cvt.rn.f64.s64 	%fd3, %rd54;
	mul.f64 	%fd4, %fd3, 0d3BF921FB54442D19;
	cvt.rn.f32.f64 	%f51, %fd4;
	neg.f32 	%f52, %f51;
	setp.lt.s32 	%p14, %r118, 0;
	selp.f32 	%f141, %f52, %f51, %p14;
$L__BB0_16:
	setp.ltu.f32 	%p15, %f4, 0f47CE4780;
	mul.rn.f32 	%f54, %f141, %f141;
	and.b32  	%r123, %r200, 1;
	setp.eq.b32 	%p16, %r123, 1;
	selp.f32 	%f55, 0f3F800000, %f141, %p16;
	fma.rn.f32 	%f56, %f54, %f55, 0f00000000;
	fma.rn.f32 	%f57, %f54, 0f37CBAC00, 0fBAB607ED;
	selp.f32 	%f58, %f57, 0fB94D4153, %p16;
	selp.f32 	%f59, 0f3D2AAABB, 0f3C0885E4, %p16;
	fma.rn.f32 	%f60, %f58, %f54, %f59;
	selp.f32 	%f61, 0fBEFFFFFF, 0fBE2AAAA8, %p16;
	fma.rn.f32 	%f62, %f60, %f54, %f61;
	fma.rn.f32 	%f63, %f62, %f56, %f55;
	and.b32  	%r124, %r200, 2;
	setp.eq.s32 	%p17, %r124, 0;
	mov.f32 	%f64, 0f00000000;
	sub.f32 	%f65, %f64, %f63;
	selp.f32 	%f66, %f63, %f65, %p17;
	mul.f32 	%f67, %f66, %f2;
	fma.rn.f32 	%f12, %f8, %f1, %f67;
	mov.u32 	%r204, %r208;
	mov.f32 	%f142, %f143;
	@%p15 bra 	$L__BB0_24;
	setp.neu.f32 	%p18, %f4, 0f7F800000;
	@%p18 bra 	$L__BB0_19;
	mov.f32 	%f70, 0f00000000;
	mul.rn.f32 	%f142, %f28, %f70;
	mov.b32 	%r204, 0;
	bra.uni 	$L__BB0_24;
$L__BB0_19:
	mov.b32 	%r30, %f28;
	shl.b32 	%r126, %r30, 8;
	or.b32  	%r31, %r126, -2147483648;
	mov.b64 	%rd90, 0;
	mov.b32 	%r201, 0;
	mov.u64 	%rd88, __cudart_i2opi_f;
	mov.u64 	%rd89, %rd1;
$L__BB0_20:
	.pragma "nounroll";
	ld.global.nc.u32 	%r127, [%rd88];
	mad.wide.u32 	%rd57, %r127, %r31, %rd90;
	shr.u64 	%rd90, %rd57, 32;
	st.local.u32 	[%rd89], %rd57;
	add.s32 	%r201, %r201, 1;
	add.s64 	%rd89, %rd89, 4;
	add.s64 	%rd88, %rd88, 4;
	setp.ne.s32 	%p19, %r201, 6;
	@%p19 bra 	$L__BB0_20;
	shr.u32 	%r128, %r30, 23;
	st.local.u32 	[%rd1+24], %rd90;
	and.b32  	%r34, %r128, 31;
	and.b32  	%r129, %r128, 224;
	add.s32 	%r130, %r129, -128;
	shr.u32 	%r131, %r130, 5;
	mul.wide.u32 	%rd58, %r131, 4;
	sub.s64 	%rd22, %rd1, %rd58;
	ld.local.u32 	%r202, [%rd22+24];
	ld.local.u32 	%r203, [%rd22+20];
	setp.eq.s32 	%p20, %r34, 0;
	@%p20 bra 	$L__BB0_23;
	shf.l.wrap.b32 	%r202, %r203, %r202, %r34;
	ld.local.u32 	%r132, [%rd22+16];
	shf.l.wrap.b32 	%r203, %r132, %r203, %r34;
$L__BB0_23:
	shr.u32 	%r133, %r202, 30;
	shf.l.wrap.b32 	%r134, %r203, %r202, 2;
	shl.b32 	%r135, %r203, 2;
	shr.u32 	%r136, %r134, 31;
	add.s32 	%r137, %r136, %r133;
	neg.s32 	%r138, %r137;
	setp.lt.s32 	%p21, %r30, 0;
	selp.b32 	%r204, %r138, %r137, %p21;
	xor.b32  	%r139, %r134, %r30;
	shr.s32 	%r140, %r134, 31;
	xor.b32  	%r141, %r140, %r134;
	xor.b32  	%r142, %r140, %r135;
	cvt.u64.u32 	%rd59, %r141;
	shl.b64 	%rd60, %rd59, 32;
	cvt.u64.u32 	%rd61, %r142;
	or.b64  	%rd62, %rd60, %rd61;
	cvt.rn.f64.s64 	%fd5, %rd62;
	mul.f64 	%fd6, %fd5, 0d3BF921FB54442D19;
	cvt.rn.f32.f64 	%f68, %fd6;
	neg.f32 	%f69, %f68;
	setp.lt.s32 	%p22, %r139, 0;
	selp.f32 	%f142, %f69, %f68, %p22;
$L__BB0_24:
	setp.ltu.f32 	%p23, %f4, 0f47CE4780;
	mul.rn.f32 	%f71, %f142, %f142;
	and.b32  	%r144, %r204, 1;
	setp.eq.b32 	%p24, %r144, 1;
	selp.f32 	%f72, 0f3F800000, %f142, %p24;
	fma.rn.f32 	%f73, %f71, %f72, 0f00000000;
	fma.rn.f32 	%f74, %f71, 0f37CBAC00, 0fBAB607ED;
	selp.f32 	%f75, %f74, 0fB94D4153, %p24;
	selp.f32 	%f76, 0f3D2AAABB, 0f3C0885E4, %p24;
	fma.rn.f32 	%f77, %f75, %f71, %f76;
	selp.f32 	%f78, 0fBEFFFFFF, 0fBE2AAAA8, %p24;
	fma.rn.f32 	%f79, %f77, %f71, %f78;
	fma.rn.f32 	%f80, %f79, %f73, %f72;
	and.b32  	%r145, %r204, 2;
	setp.eq.s32 	%p25, %r145, 0;
	mov.f32 	%f81, 0f00000000;
	sub.f32 	%f82, %f81, %f80;
	selp.f32 	%f16, %f80, %f82, %p25;
	@%p23 bra 	$L__BB0_32;
	setp.neu.f32 	%p26, %f4, 0f7F800000;
	@%p26 bra 	$L__BB0_27;
	mov.f32 	%f85, 0f00000000;
	mul.rn.f32 	%f143, %f28, %f85;
	mov.b32 	%r208, 0;
	bra.uni 	$L__BB0_32;
$L__BB0_27:
	mov.b32 	%r43, %f28;
	shl.b32 	%r147, %r43, 8;
	or.b32  	%r44, %r147, -2147483648;
	mov.b64 	%rd93, 0;
	mov.b32 	%r205, 0;
	mov.u64 	%rd91, __cudart_i2opi_f;
	mov.u64 	%rd92, %rd1;
$L__BB0_28:
	.pragma "nounroll";
	ld.global.nc.u32 	%r148, [%rd91];
	mad.wide.u32 	%rd65, %r148, %r44, %rd93;
	shr.u64 	%rd93, %rd65, 32;
	st.local.u32 	[%rd92], %rd65;
	add.s32 	%r205, %r205, 1;
	add.s64 	%rd92, %rd92, 4;
	add.s64 	%rd91, %rd91, 4;
	setp.ne.s32 	%p27, %r205, 6;
	@%p27 bra 	$L__BB0_28;
	shr.u32 	%r149, %r43, 23;
	st.local.u32 	[%rd1+24], %rd93;
	and.b32  	%r47, %r149, 31;
	and.b32  	%r150, %r149, 224;
	add.s32 	%r151, %r150, -128;
	shr.u32 	%r152, %r151, 5;
	mul.wide.u32 	%rd66, %r152, 4;
	sub.s64 	%rd29, %rd1, %rd66;
	ld.local.u32 	%r206, [%rd29+24];
	ld.local.u32 	%r207, [%rd29+20];
	setp.eq.s32 	%p28, %r47, 0;
	@%p28 bra 	$L__BB0_31;
	shf.l.wrap.b32 	%r206, %r207, %r206, %r47;
	ld.local.u32 	%r153, [%rd29+16];
	shf.l.wrap.b32 	%r207, %r153, %r207, %r47;
$L__BB0_31:
	shr.u32 	%r154, %r206, 30;
	shf.l.wrap.b32 	%r155, %r207, %r206, 2;
	shl.b32 	%r156, %r207, 2;
	shr.u32 	%r157, %r155, 31;
	add.s32 	%r158, %r157, %r154;
	neg.s32 	%r159, %r158;
	setp.lt.s32 	%p29, %r43, 0;
	selp.b32 	%r208, %r159, %r158, %p29;
	xor.b32  	%r160, %r155, %r43;
	shr.s32 	%r161, %r155, 31;
	xor.b32  	%r162, %r161, %r155;
	xor.b32  	%r163, %r161, %r156;
	cvt.u64.u32 	%rd67, %r162;
	shl.b64 	%rd68, %rd67, 32;
	cvt.u64.u32 	%rd69, %r163;
	or.b64  	%rd70, %rd68, %rd69;
	cvt.rn.f64.s64 	%fd7, %rd70;
	mul.f64 	%fd8, %fd7, 0d3BF921FB54442D19;
	cvt.rn.f32.f64 	%f83, %fd8;
	neg.f32 	%f84, %f83;
	setp.lt.s32 	%p30, %r160, 0;
	selp.f32 	%f143, %f84, %f83, %p30;
$L__BB0_32:
	add.s32 	%r165, %r208, 1;
	mul.rn.f32 	%f86, %f143, %f143;
	and.b32  	%r166, %r208, 1;
	setp.eq.b32 	%p31, %r166, 1;
	selp.f32 	%f87, %f143, 0f3F800000, %p31;
	fma.rn.f32 	%f88, %f86, %f87, 0f00000000;
	fma.rn.f32 	%f89, %f86, 0f37CBAC00, 0fBAB607ED;
	selp.f32 	%f90, 0fB94D4153, %f89, %p31;
	selp.f32 	%f91, 0f3C0885E4, 0f3D2AAABB, %p31;
	fma.rn.f32 	%f92, %f90, %f86, %f91;
	selp.f32 	%f93, 0fBE2AAAA8, 0fBEFFFFFF, %p31;
	fma.rn.f32 	%f94, %f92, %f86, %f93;
	fma.rn.f32 	%f95, %f94, %f88, %f87;
	and.b32  	%r167, %r165, 2;
	setp.eq.s32 	%p32, %r167, 0;
	mov.f32 	%f96, 0f00000000;
	sub.f32 	%f97, %f96, %f95;
	selp.f32 	%f98, %f95, %f97, %p32;
	mul.f32 	%f99, %f98, %f2;
	mul.f32 	%f100, %f16, %f1;
	sub.f32 	%f101, %f99, %f100;
	cvt.f64.f32 	%fd9, %f12;
	mul.f64 	%fd10, %fd9, 0d401921FB54442D18;
	cvt.f64.f32 	%fd11, %f27;
	div.rn.f64 	%fd12, %fd10, %fd11;
	cvt.f64.f32 	%fd13, %f29;
	add.f64 	%fd14, %fd12, %fd13;
	cvt.rn.f32.f64 	%f20, %fd14;
	mul.f32 	%f102, %f31, %f31;
	mul.f32 	%f103, %f102, %f101;
	mul.f32 	%f104, %f101, %f103;
	fma.rn.f32 	%f105, %f12, %f12, %f104;
	neg.f32 	%f21, %f105;
	mul.f32 	%f106, %f20, 0f3F22F983;
	cvt.rni.s32.f32 	%r212, %f106;
	cvt.rn.f32.s32 	%f107, %r212;
	fma.rn.f32 	%f108, %f107, 0fBFC90FDA, %f20;
	fma.rn.f32 	%f109, %f107, 0fB3A22168, %f108;
	fma.rn.f32 	%f144, %f107, 0fA7C234C5, %f109;
	abs.f32 	%f23, %f20;
	setp.ltu.f32 	%p33, %f23, 0f47CE4780;
	@%p33 bra 	$L__BB0_40;
	setp.neu.f32 	%p34, %f23, 0f7F800000;
	@%p34 bra 	$L__BB0_35;
	mov.f32 	%f112, 0f00000000;
	mul.rn.f32 	%f144, %f20, %f112;
	mov.b32 	%r212, 0;
	bra.uni 	$L__BB0_40;
$L__BB0_35:
	mov.b32 	%r57, %f20;
	shl.b32 	%r169, %r57, 8;
	or.b32  	%r58, %r169, -2147483648;
	mov.b64 	%rd96, 0;
	mov.b32 	%r209, 0;
	mov.u64 	%rd94, __cudart_i2opi_f;
	mov.u64 	%rd95, %rd1;
$L__BB0_36:
	.pragma "nounroll";
	ld.global.nc.u32 	%r170, [%rd94];
	mad.wide.u32 	%rd73, %r170, %r58, %rd96;
	shr.u64 	%rd96, %rd73, 32;
	st.local.u32 	[%rd95], %rd73;
	add.s32 	%r209, %r209, 1;
	add.s64 	%rd95, %rd95, 4;
	add.s64 	%rd94, %rd94, 4;
	setp.ne.s32 	%p35, %r209, 6;
	@%p35 bra 	$L__BB0_36;
	shr.u32 	%r171, %r57, 23;
	st.local.u32 	[%rd1+24], %rd96;
	and.b32  	%r61, %r171, 31;
	and.b32  	%r172, %r171, 224;
	add.s32 	%r173, %r172, -128;
	shr.u32 	%r174, %r173, 5;
	mul.wide.u32 	%rd74, %r174, 4;
	sub.s64 	%rd36, %rd1, %rd74;
	ld.local.u32 	%r210, [%rd36+24];
	ld.local.u32 	%r211, [%rd36+20];
	setp.eq.s32 	%p36, %r61, 0;
	@%p36 bra 	$L__BB0_39;
	shf.l.wrap.b32 	%r210, %r211, %r210, %r61;
	ld.local.u32 	%r175, [%rd36+16];
	shf.l.wrap.b32 	%r211, %r175, %r211, %r61;
$L__BB0_39:
	shr.u32 	%r176, %r210, 30;
	shf.l.wrap.b32 	%r177, %r211, %r210, 2;
	shl.b32 	%r178, %r211, 2;
	shr.u32 	%r179, %r177, 31;
	add.s32 	%r180, %r179, %r176;
	neg.s32 	%r181, %r180;
	setp.lt.s32 	%p37, %r57, 0;
	selp.b32 	%r212, %r181, %r180, %p37;
	xor.b32  	%r182, %r177, %r57;
	shr.s32 	%r183, %r177, 31;
	xor.b32  	%r184, %r183, %r177;
	xor.b32  	%r185, %r183, %r178;
	cvt.u64.u32 	%rd75, %r184;
	shl.b64 	%rd76, %rd75, 32;
	cvt.u64.u32 	%rd77, %r185;
	or.b64  	%rd78, %rd76, %rd77;
	cvt.rn.f64.s64 	%fd15, %rd78;
	mul.f64 	%fd16, %fd15, 0d3BF921FB54442D19;
	cvt.rn.f32.f64 	%f110, %fd16;
	neg.f32 	%f111, %f110;
	setp.lt.s32 	%p38, %r182, 0;
	selp.f32 	%f144, %f111, %f110, %p38;
$L__BB0_40:
	cvt.f64.f32 	%fd17, %f30;
	add.f64 	%fd18, %fd17, %fd17;
	mul.f64 	%fd19, %fd18, %fd17;
	cvt.f64.f32 	%fd20, %f21;
	div.rn.f64 	%fd21, %fd20, %fd19;
	cvt.rn.f32.f64 	%f113, %fd21;
	fma.rn.f32 	%f114, %f113, 0f3BBB989D, 0f3F000000;
	cvt.sat.f32.f32 	%f115, %f114;
	mov.f32 	%f116, 0f4B400001;
	mov.f32 	%f117, 0f437C0000;
	fma.rm.f32 	%f118, %f115, %f117, %f116;
	add.f32 	%f119, %f118, 0fCB40007F;
	neg.f32 	%f120, %f119;
	fma.rn.f32 	%f121, %f113, 0f3FB8AA3B, %f120;
	fma.rn.f32 	%f122, %f113, 0f32A57060, %f121;
	mov.b32 	%r187, %f118;
	shl.b32 	%r188, %r187, 23;
	mov.b32 	%f123, %r188;
	ex2.approx.ftz.f32 	%f124, %f122;
	mul.f32 	%f125, %f124, %f123;
	cvta.to.global.u64 	%rd79, %rd37;
	add.s32 	%r189, %r212, 1;
	mul.rn.f32 	%f126, %f144, %f144;
	and.b32  	%r190, %r212, 1;
	setp.eq.b32 	%p39, %r190, 1;
	selp.f32 	%f127, %f144, 0f3F800000, %p39;
	fma.rn.f32 	%f128, %f126, %f127, 0f00000000;
	fma.rn.f32 	%f129, %f126, 0f37CBAC00, 0fBAB607ED;
	selp.f32 	%f130, 0fB94D4153, %f129, %p39;
	selp.f32 	%f131, 0f3C0885E4, 0f3D2AAABB, %p39;
	fma.rn.f32 	%f132, %f130, %f126, %f131;
	selp.f32 	%f133, 0fBE2AAAA8, 0fBEFFFFFF, %p39;
	fma.rn.f32 	%f134, %f132, %f126, %f133;
	fma.rn.f32 	%f135, %f134, %f128, %f127;
	and.b32  	%r191, %r189, 2;
	setp.eq.s32 	%p40, %r191, 0;
	mov.f32 	%f136, 0f00000000;
	sub.f32 	%f137, %f136, %f135;
	selp.f32 	%f138, %f135, %f137, %p40;
	mul.f32 	%f139, %f125, %f138;
	mad.lo.s32 	%r192, %r70, %r2, %r1;
	mul.wide.s32 	%rd80, %r192, 4;
	add.s64 	%rd81, %rd79, %rd80;
	st.global.f32 	[%rd81], %f139;
	ret;

}
.entry _Z14gaussianKernelPffff4int2S0_(
	.param .u64 .ptr .align 1 _Z14gaussianKernelPffff4int2S0__param_0,
	.param .f32 _Z14gaussianKernelPffff4int2S0__param_1,
	.param .f32 _Z14gaussianKernelPffff4int2S0__param_2,
	.param .f32 _Z14gaussianKernelPffff4int2S0__param_3,
	.param .align 8 .b8 _Z14gaussianKernelPffff4int2S0__param_4[8],
	.param .align 8 .b8 _Z14gaussianKernelPffff4int2S0__param_5[8]
)
{
	.local .align 4 .b8 	__local_depot1[28];
	.reg .b64 	%SP;
	.reg .b64 	%SPL;
	.reg .pred 	%p<33>;
	.reg .b32 	%r<173>;
	.reg .b32 	%f<116>;
	.reg .b64 	%rd<79>;
	.reg .b64 	%fd<18>;

	mov.u64 	%SPL, __local_depot1;
	ld.param.u64 	%rd30, [_Z14gaussianKernelPffff4int2S0__param_0];
	ld.param.f32 	%f20, [_Z14gaussianKernelPffff4int2S0__param_1];
	ld.param.f32 	%f21, [_Z14gaussianKernelPffff4int2S0__param_2];
	ld.param.f32 	%f22, [_Z14gaussianKernelPffff4int2S0__param_3];
	ld.param.v2.u32 	{%r58, %r59}, [_Z14gaussianKernelPffff4int2S0__param_4];
	ld.param.v2.u32 	{%r56, %r57}, [_Z14gaussianKernelPffff4int2S0__param_5];
	add.u64 	%rd1, %SPL, 0;
	mov.u32 	%r60, %ctaid.x;
	mov.u32 	%r61, %ntid.x;
	mov.u32 	%r62, %tid.x;
	mad.lo.s32 	%r1, %r60, %r61, %r62;
	mov.u32 	%r63, %ctaid.y;
	mov.u32 	%r64, %ntid.y;
	mov.u32 	%r65, %tid.y;
	mad.lo.s32 	%r2, %r63, %r64, %r65;
	sub.s32 	%r66, %r1, %r58;
	cvt.rn.f32.s32 	%f1, %r66;
	sub.s32 	%r67, %r2, %r59;
	cvt.rn.f32.s32 	%f2, %r67;
	mul.f32 	%f23, %f20, 0f3F22F983;
	cvt.rni.s32.f32 	%r172, %f23;
	cvt.rn.f32.s32 	%f24, %r172;
	fma.rn.f32 	%f25, %f24, 0fBFC90FDA, %f20;
	fma.rn.f32 	%f26, %f24, 0fB3A22168, %f25;
	fma.rn.f32 	%f115, %f24, 0fA7C234C5, %f26;
	abs.f32 	%f4, %f20;
	setp.ltu.f32 	%p1, %f4, 0f47CE4780;
	mov.u32 	%r160, %r172;
	mov.f32 	%f112, %f115;
	@%p1 bra 	$L__BB1_8;
	setp.neu.f32 	%p2, %f4, 0f7F800000;
	@%p2 bra 	$L__BB1_3;
	mov.f32 	%f29, 0f00000000;
	mul.rn.f32 	%f112, %f20, %f29;
	mov.b32 	%r160, 0;
	bra.uni 	$L__BB1_8;
$L__BB1_3:
	mov.b32 	%r4, %f20;
	shl.b32 	%r69, %r4, 8;
	or.b32  	%r5, %r69, -2147483648;
	mov.b64 	%rd69, 0;
	mov.b32 	%r157, 0;
	mov.u64 	%rd67, __cudart_i2opi_f;
	mov.u64 	%rd68, %rd1;
$L__BB1_4:
	.pragma "nounroll";
	ld.global.nc.u32 	%r70, [%rd67];
	mad.wide.u32 	%rd34, %r70, %r5, %rd69;
	shr.u64 	%rd69, %rd34, 32;
	st.local.u32 	[%rd68], %rd34;
	add.s32 	%r157, %r157, 1;
	add.s64 	%rd68, %rd68, 4;
	add.s64 	%rd67, %rd67, 4;
	setp.ne.s32 	%p3, %r157, 6;
	@%p3 bra 	$L__BB1_4;
	shr.u32 	%r71, %r4, 23;
	st.local.u32 	[%rd1+24], %rd69;
	and.b32  	%r8, %r71, 31;
	and.b32  	%r72, %r71, 224;
	add.s32 	%r73, %r72, -128;
	shr.u32 	%r74, %r73, 5;
	mul.wide.u32 	%rd35, %r74, 4;
	sub.s64 	%rd8, %rd1, %rd35;
	ld.local.u32 	%r158, [%rd8+24];
	ld.local.u32 	%r159, [%rd8+20];
	setp.eq.s32 	%p4, %r8, 0;
	@%p4 bra 	$L__BB1_7;
	shf.l.wrap.b32 	%r158, %r159, %r158, %r8;
	ld.local.u32 	%r75, [%rd8+16];
	shf.l.wrap.b32 	%r159, %r75, %r159, %r8;
$L__BB1_7:
	shr.u32 	%r76, %r158, 30;
	shf.l.wrap.b32 	%r77, %r159, %r158, 2;
	shl.b32 	%r78, %r159, 2;
	shr.u32 	%r79, %r77, 31;
	add.s32 	%r80, %r79, %r76;
	neg.s32 	%r81, %r80;
	setp.lt.s32 	%p5, %r4, 0;
	selp.b32 	%r160, %r81, %r80, %p5;
	xor.b32  	%r82, %r77, %r4;
	shr.s32 	%r83, %r77, 31;
	xor.b32  	%r84, %r83, %r77;
	xor.b32  	%r85, %r83, %r78;
	cvt.u64.u32 	%rd36, %r84;
	shl.b64 	%rd37, %rd36, 32;
	cvt.u64.u32 	%rd38, %r85;
	or.b64  	%rd39, %rd37, %rd38;
	cvt.rn.f64.s64 	%fd1, %rd39;
	mul.f64 	%fd2, %fd1, 0d3BF921FB54442D19;
	cvt.rn.f32.f64 	%f27, %fd2;
	neg.f32 	%f28, %f27;
	setp.lt.s32 	%p6, %r82, 0;
	selp.f32 	%f112, %f28, %f27, %p6;
$L__BB1_8:
	setp.ltu.f32 	%p7, %f4, 0f47CE4780;
	add.s32 	%r87, %r160, 1;
	mul.rn.f32 	%f30, %f112, %f112;
	and.b32  	%r88, %r160, 1;
	setp.eq.b32 	%p8, %r88, 1;
	selp.f32 	%f31, %f112, 0f3F800000, %p8;
	fma.rn.f32 	%f32, %f30, %f31, 0f00000000;
	fma.rn.f32 	%f33, %f30, 0f37CBAC00, 0fBAB607ED;
	selp.f32 	%f34, 0fB94D4153, %f33, %p8;
	selp.f32 	%f35, 0f3C0885E4, 0f3D2AAABB, %p8;
	fma.rn.f32 	%f36, %f34, %f30, %f35;
	selp.f32 	%f37, 0fBE2AAAA8, 0fBEFFFFFF, %p8;
	fma.rn.f32 	%f38, %f36, %f30, %f37;
	fma.rn.f32 	%f39, %f38, %f32, %f31;
	and.b32  	%r89, %r87, 2;
	setp.eq.s32 	%p9, %r89, 0;
	mov.f32 	%f40, 0f00000000;
	sub.f32 	%f41, %f40, %f39;
	selp.f32 	%f8, %f39, %f41, %p9;
	mov.u32 	%r164, %r172;
	mov.f32 	%f113, %f115;
	@%p7 bra 	$L__BB1_16;
	setp.neu.f32 	%p10, %f4, 0f7F800000;
	@%p10 bra 	$L__BB1_11;
	mov.f32 	%f44, 0f00000000;
	mul.rn.f32 	%f113, %f20, %f44;
	mov.b32 	%r164, 0;
	bra.uni 	$L__BB1_16;
$L__BB1_11:
	mov.b32 	%r17, %f20;
	shl.b32 	%r91, %r17, 8;
	or.b32  	%r18, %r91, -2147483648;
	mov.b64 	%rd72, 0;
	mov.b32 	%r161, 0;
	mov.u64 	%rd70, __cudart_i2opi_f;
	mov.u64 	%rd71, %rd1;
$L__BB1_12:
	.pragma "nounroll";
	ld.global.nc.u32 	%r92, [%rd70];
	mad.wide.u32 	%rd42, %r92, %r18, %rd72;
	shr.u64 	%rd72, %rd42, 32;
	st.local.u32 	[%rd71], %rd42;
	add.s32 	%r161, %r161, 1;
	add.s64 	%rd71, %rd71, 4;
	add.s64 	%rd70, %rd70, 4;
	setp.ne.s32 	%p11, %r161, 6;
	@%p11 bra 	$L__BB1_12;
	shr.u32 	%r93, %r17, 23;
	st.local.u32 	[%rd1+24], %rd72;
	and.b32  	%r21, %r93, 31;
	and.b32  	%r94, %r93, 224;
	add.s32 	%r95, %r94, -128;
	shr.u32 	%r96, %r95, 5;
	mul.wide.u32 	%rd43, %r96, 4;
	sub.s64 	%rd15, %rd1, %rd43;
	ld.local.u32 	%r162, [%rd15+24];
	ld.local.u32 	%r163, [%rd15+20];
	setp.eq.s32 	%p12, %r21, 0;
	@%p12 bra 	$L__BB1_15;
	shf.l.wrap.b32 	%r162, %r163, %r162, %r21;
	ld.local.u32 	%r97, [%rd15+16];
	shf.l.wrap.b32 	%r163, %r97, %r163, %r21;
$L__BB1_15:
	shr.u32 	%r98, %r162, 30;
	shf.l.wrap.b32 	%r99, %r163, %r162, 2;
	shl.b32 	%r100, %r163, 2;
	shr.u32 	%r101, %r99, 31;
	add.s32 	%r102, %r101, %r98;
	neg.s32 	%r103, %r102;
	setp.lt.s32 	%p13, %r17, 0;
	selp.b32 	%r164, %r103, %r102, %p13;
	xor.b32  	%r104, %r99, %r17;
	shr.s32 	%r105, %r99, 31;
	xor.b32  	%r106, %r105, %r99;
	xor.b32  	%r107, %r105, %r100;
	cvt.u64.u32 	%rd44, %r106;
	shl.b64 	%rd45, %rd44, 32;
	cvt.u64.u32 	%rd46, %r107;
	or.b64  	%rd47, %rd45, %rd46;
	cvt.rn.f64.s64 	%fd3, %rd47;
	mul.f64 	%fd4, %fd3, 0d3BF921FB54442D19;
	cvt.rn.f32.f64 	%f42, %fd4;
	neg.f32 	%f43, %f42;
	setp.lt.s32 	%p14, %r104, 0;
	selp.f32 	%f113, %f43, %f42, %p14;
$L__BB1_16:
	setp.ltu.f32 	%p15, %f4, 0f47CE4780;
	mul.rn.f32 	%f45, %f113, %f113;
	and.b32  	%r109, %r164, 1;
	setp.eq.b32 	%p16, %r109, 1;
	selp.f32 	%f46, 0f3F800000, %f113, %p16;
	fma.rn.f32 	%f47, %f45, %f46, 0f00000000;
	fma.rn.f32 	%f48, %f45, 0f37CBAC00, 0fBAB607ED;
	selp.f32 	%f49, %f48, 0fB94D4153, %p16;
	selp.f32 	%f50, 0f3D2AAABB, 0f3C0885E4, %p16;
	fma.rn.f32 	%f51, %f49, %f45, %f50;
	selp.f32 	%f52, 0fBEFFFFFF, 0fBE2AAAA8, %p16;
	fma.rn.f32 	%f53, %f51, %f45, %f52;
	fma.rn.f32 	%f54, %f53, %f47, %f46;
	and.b32  	%r110, %r164, 2;
	setp.eq.s32 	%p17, %r110, 0;
	mov.f32 	%f55, 0f00000000;
	sub.f32 	%f56, %f55, %f54;
	selp.f32 	%f57, %f54, %f56, %p17;
	mul.f32 	%f58, %f57, %f2;
	fma.rn.f32 	%f12, %f8, %f1, %f58;
	mov.u32 	%r168, %r172;
	mov.f32 	%f114, %f115;
	@%p15 bra 	$L__BB1_24;
	setp.neu.f32 	%p18, %f4, 0f7F800000;
	@%p18 bra 	$L__BB1_19;
	mov.f32 	%f61, 0f00000000;
	mul.rn.f32 	%f114, %f20, %f61;
	mov.b32 	%r168, 0;
	bra.uni 	$L__BB1_24;
$L__BB1_19:
	mov.b32 	%r30, %f20;
	shl.b32 	%r112, %r30, 8;
	or.b32  	%r31, %r112, -2147483648;
	mov.b64 	%rd75, 0;
	mov.b32 	%r165, 0;
	mov.u64 	%rd73, __cudart_i2opi_f;
	mov.u64 	%rd74, %rd1;
$L__BB1_20:
	.pragma "nounroll";
	ld.global.nc.u32 	%r113, [%rd73];
	mad.wide.u32 	%rd50, %r113, %r31, %rd75;
	shr.u64 	%rd75, %rd50, 32;
	st.local.u32 	[%rd74], %rd50;
	add.s32 	%r165, %r165, 1;
	add.s64 	%rd74, %rd74, 4;
	add.s64 	%rd73, %rd73, 4;
	setp.ne.s32 	%p19, %r165, 6;
	@%p19 bra 	$L__BB1_20;
	shr.u32 	%r114, %r30, 23;
	st.local.u32 	[%rd1+24], %rd75;
	and.b32  	%r34, %r114, 31;
	and.b32  	%r115, %r114, 224;
	add.s32 	%r116, %r115, -128;
	shr.u32 	%r117, %r116, 5;
	mul.wide.u32 	%rd51, %r117, 4;
	sub.s64 	%rd22, %rd1, %rd51;
	ld.local.u32 	%r166, [%rd22+24];
	ld.local.u32 	%r167, [%rd22+20];
	setp.eq.s32 	%p20, %r34, 0;
	@%p20 bra 	$L__BB1_23;
	shf.l.wrap.b32 	%r166, %r167, %r166, %r34;
	ld.local.u32 	%r118, [%rd22+16];
	shf.l.wrap.b32 	%r167, %r118, %r167, %r34;
$L__BB1_23:
	shr.u32 	%r119, %r166, 30;
	shf.l.wrap.b32 	%r120, %r167, %r166, 2;
	shl.b32 	%r121, %r167, 2;
	shr.u32 	%r122, %r120, 31;
	add.s32 	%r123, %r122, %r119;
	neg.s32 	%r124, %r123;
	setp.lt.s32 	%p21, %r30, 0;
	selp.b32 	%r168, %r124, %r123, %p21;
	xor.b32  	%r125, %r120, %r30;
	shr.s32 	%r126, %r120, 31;
	xor.b32  	%r127, %r126, %r120;
	xor.b32  	%r128, %r126, %r121;
	cvt.u64.u32 	%rd52, %r127;
	shl.b64 	%rd53, %rd52, 32;
	cvt.u64.u32 	%rd54, %r128;
	or.b64  	%rd55, %rd53, %rd54;
	cvt.rn.f64.s64 	%fd5, %rd55;
	mul.f64 	%fd6, %fd5, 0d3BF921FB54442D19;
	cvt.rn.f32.f64 	%f59, %fd6;
	neg.f32 	%f60, %f59;
	setp.lt.s32 	%p22, %r125, 0;
	selp.f32 	%f114, %f60, %f59, %p22;
$L__BB1_24:
	setp.ltu.f32 	%p23, %f4, 0f47CE4780;
	mul.rn.f32 	%f62, %f114, %f114;
	and.b32  	%r130, %r168, 1;
	setp.eq.b32 	%p24, %r130, 1;
	selp.f32 	%f63, 0f3F800000, %f114, %p24;
	fma.rn.f32 	%f64, %f62, %f63, 0f00000000;
	fma.rn.f32 	%f65, %f62, 0f37CBAC00, 0fBAB607ED;
	selp.f32 	%f66, %f65, 0fB94D4153, %p24;
	selp.f32 	%f67, 0f3D2AAABB, 0f3C0885E4, %p24;
	fma.rn.f32 	%f68, %f66, %f62, %f67;
	selp.f32 	%f69, 0fBEFFFFFF, 0fBE2AAAA8, %p24;
	fma.rn.f32 	%f70, %f68, %f62, %f69;
	fma.rn.f32 	%f71, %f70, %f64, %f63;
	and.b32  	%r131, %r168, 2;
	setp.eq.s32 	%p25, %r131, 0;
	mov.f32 	%f72, 0f00000000;
	sub.f32 	%f73, %f72, %f71;
	selp.f32 	%f16, %f71, %f73, %p25;
	@%p23 bra 	$L__BB1_32;
	setp.neu.f32 	%p26, %f4, 0f7F800000;
	@%p26 bra 	$L__BB1_27;
	mov.f32 	%f76, 0f00000000;
	mul.rn.f32 	%f115, %f20, %f76;
	mov.b32 	%r172, 0;
	bra.uni 	$L__BB1_32;
$L__BB1_27:
	mov.b32 	%r43, %f20;
	shl.b32 	%r133, %r43, 8;
	or.b32  	%r44, %r133, -2147483648;
	mov.b64 	%rd78, 0;
	mov.b32 	%r169, 0;
	mov.u64 	%rd76, __cudart_i2opi_f;
	mov.u64 	%rd77, %rd1;
$L__BB1_28:
	.pragma "nounroll";
	ld.global.nc.u32 	%r134, [%rd76];
	mad.wide.u32 	%rd58, %r134, %r44, %rd78;
	shr.u64 	%rd78, %rd58, 32;
	st.local.u32 	[%rd77], %rd58;
	add.s32 	%r169, %r169, 1;
	add.s64 	%rd77, %rd77, 4;
	add.s64 	%rd76, %rd76, 4;
	setp.ne.s32 	%p27, %r169, 6;
	@%p27 bra 	$L__BB1_28;
	shr.u32 	%r135, %r43, 23;
	st.local.u32 	[%rd1+24], %rd78;
	and.b32  	%r47, %r135, 31;
	and.b32  	%r136, %r135, 224;
	add.s32 	%r137, %r136, -128;
	shr.u32 	%r138, %r137, 5;
	mul.wide.u32 	%rd59, %r138, 4;
	sub.s64 	%rd29, %rd1, %rd59;
	ld.local.u32 	%r170, [%rd29+24];
	ld.local.u32 	%r171, [%rd29+20];
	setp.eq.s32 	%p28, %r47, 0;
	@%p28 bra 	$L__BB1_31;
	shf.l.wrap.b32 	%r170, %r171, %r170, %r47;
	ld.local.u32 	%r139, [%rd29+16];
	shf.l.wrap.b32 	%r171, %r139, %r171, %r47;
$L__BB1_31:
	shr.u32 	%r140, %r170, 30;
	shf.l.wrap.b32 	%r141, %r171, %r170, 2;
	shl.b32 	%r142, %r171, 2;
	shr.u32 	%r143, %r141, 31;
	add.s32 	%r144, %r143, %r140;
	neg.s32 	%r145, %r144;
	setp.lt.s32 	%p29, %r43, 0;
	selp.b32 	%r172, %r145, %r144, %p29;
	xor.b32  	%r146, %r141, %r43;
	shr.s32 	%r147, %r141, 31;
	xor.b32  	%r148, %r147, %r141;
	xor.b32  	%r149, %r147, %r142;
	cvt.u64.u32 	%rd60, %r148;
	shl.b64 	%rd61, %rd60, 32;
	cvt.u64.u32 	%rd62, %r149;
	or.b64  	%rd63, %rd61, %rd62;
	cvt.rn.f64.s64 	%fd7, %rd63;
	mul.f64 	%fd8, %fd7, 0d3BF921FB54442D19;
	cvt.rn.f32.f64 	%f74, %fd8;
	neg.f32 	%f75, %f74;
	setp.lt.s32 	%p30, %r146, 0;
	selp.f32 	%f115, %f75, %f74, %p30;
$L__BB1_32:
	cvta.to.global.u64 	%rd64, %rd30;
	add.s32 	%r151, %r172, 1;
	mul.rn.f32 	%f77, %f115, %f115;
	and.b32  	%r152, %r172, 1;
	setp.eq.b32 	%p31, %r152, 1;
	selp.f32 	%f78, %f115, 0f3F800000, %p31;
	fma.rn.f32 	%f79, %f77, %f78, 0f00000000;
	fma.rn.f32 	%f80, %f77, 0f37CBAC00, 0fBAB607ED;
	selp.f32 	%f81, 0fB94D4153, %f80, %p31;
	selp.f32 	%f82, 0f3C0885E4, 0f3D2AAABB, %p31;
	fma.rn.f32 	%f83, %f81, %f77, %f82;
	selp.f32 	%f84, 0fBE2AAAA8, 0fBEFFFFFF, %p31;
	fma.rn.f32 	%f85, %f83, %f77, %f84;
	fma.rn.f32 	%f86, %f85, %f79, %f78;
	and.b32  	%r153, %r151, 2;
	setp.eq.s32 	%p32, %r153, 0;
	mov.f32 	%f87, 0f00000000;
	sub.f32 	%f88, %f87, %f86;
	selp.f32 	%f89, %f86, %f88, %p32;
	mul.f32 	%f90, %f89, %f2;
	mul.f32 	%f91, %f16, %f1;
	sub.f32 	%f92, %f90, %f91;
	mul.f32 	%f93, %f22, %f22;
	mul.f32 	%f94, %f93, %f92;
	mul.f32 	%f95, %f92, %f94;
	fma.rn.f32 	%f96, %f12, %f12, %f95;
	neg.f32 	%f97, %f96;
	cvt.f64.f32 	%fd9, %f97;
	cvt.f64.f32 	%fd10, %f21;
	add.f64 	%fd11, %fd10, %fd10;
	mul.f64 	%fd12, %fd11, %fd10;
	div.rn.f64 	%fd13, %fd9, %fd12;
	cvt.rn.f32.f64 	%f98, %fd13;
	fma.rn.f32 	%f99, %f98, 0f3BBB989D, 0f3F000000;
	cvt.sat.f32.f32 	%f100, %f99;
	mov.f32 	%f101, 0f4B400001;
	mov.f32 	%f102, 0f437C0000;
	fma.rm.f32 	%f103, %f100, %f102, %f101;
	add.f32 	%f104, %f103, 0fCB40007F;
	neg.f32 	%f105, %f104;
	fma.rn.f32 	%f106, %f98, 0f3FB8AA3B, %f105;
	fma.rn.f32 	%f107, %f98, 0f32A57060, %f106;
	mov.b32 	%r154, %f103;
	shl.b32 	%r155, %r154, 23;
	mov.b32 	%f108, %r155;
	ex2.approx.ftz.f32 	%f109, %f107;
	mul.f32 	%f110, %f109, %f108;
	cvt.f64.f32 	%fd14, %f110;
	mul.f64 	%fd15, %fd10, 0d401921FB54442D18;
	mul.f64 	%fd16, %fd15, %fd10;
	div.rn.f64 	%fd17, %fd14, %fd16;
	cvt.rn.f32.f64 	%f111, %fd17;
	mad.lo.s32 	%r156, %r56, %r2, %r1;
	mul.wide.s32 	%rd65, %r156, 4;
	add.s64 	%rd66, %rd64, %rd65;
	st.global.f32 	[%rd66], %f111;
	ret;

}
.entry _Z14harmonicKernelPffff4int2S0_(
	.param .u64 .ptr .align 1 _Z14harmonicKernelPffff4int2S0__param_0,
	.param .f32 _Z14harmonicKernelPffff4int2S0__param_1,
	.param .f32 _Z14harmonicKernelPffff4int2S0__param_2,
	.param .f32 _Z14harmonicKernelPffff4int2S0__param_3,
	.param .align 8 .b8 _Z14harmonicKernelPffff4int2S0__param_4[8],
	.param .align 8 .b8 _Z14harmonicKernelPffff4int2S0__param_5[8]
)
{
	.local .align 4 .b8 	__local_depot2[28];
	.reg .b64 	%SP;
	.reg .b64 	%SPL;
	.reg .pred 	%p<33>;
	.reg .b32 	%r<172>;
	.reg .b32 	%f<101>;
	.reg .b64 	%rd<79>;
	.reg .b64 	%fd<15>;

	mov.u64 	%SPL, __local_depot2;
	ld.param.u64 	%rd31, [_Z14harmonicKernelPffff4int2S0__param_0];
	ld.param.u32 	%r1, [_Z14harmonicKernelPffff4int2S0__param_5];
	ld.param.f32 	%f20, [_Z14harmonicKernelPffff4int2S0__param_1];
	ld.param.f32 	%f21, [_Z14harmonicKernelPffff4int2S0__param_2];
	ld.param.f32 	%f22, [_Z14harmonicKernelPffff4int2S0__param_3];
	ld.param.v2.u32 	{%r59, %r60}, [_Z14harmonicKernelPffff4int2S0__param_4];
	add.u64 	%rd1, %SPL, 0;
	mov.u32 	%r61, %ctaid.x;
	mov.u32 	%r62, %ntid.x;
	mov.u32 	%r63, %tid.x;
	mad.lo.s32 	%r2, %r61, %r62, %r63;
	mov.u32 	%r64, %ctaid.y;
	mov.u32 	%r65, %ntid.y;
	mov.u32 	%r66, %tid.y;
	mad.lo.s32 	%r3, %r64, %r65, %r66;
	sub.s32 	%r67, %r2, %r59;
	cvt.rn.f32.s32 	%f1, %r67;
	sub.s32 	%r4, %r3, %r60;
	mul.f32 	%f23, %f20, 0f3F22F983;
	cvt.rni.s32.f32 	%r163, %f23;
	cvt.rn.f32.s32 	%f24, %r163;
	fma.rn.f32 	%f25, %f24, 0fBFC90FDA, %f20;
	fma.rn.f32 	%f26, %f24, 0fB3A22168, %f25;
	fma.rn.f32 	%f98, %f24, 0fA7C234C5, %f26;
	abs.f32 	%f3, %f20;
	setp.ltu.f32 	%p1, %f3, 0f47CE4780;
	mov.u32 	%r159, %r163;
	mov.f32 	%f97, %f98;
	@%p1 bra 	$L__BB2_8;
	setp.neu.f32 	%p2, %f3, 0f7F800000;
	@%p2 bra 	$L__BB2_3;
	mov.f32 	%f29, 0f00000000;
	mul.rn.f32 	%f97, %f20, %f29;
	mov.b32 	%r159, 0;
	bra.uni 	$L__BB2_8;
$L__BB2_3:
	mov.b32 	%r6, %f20;
	shl.b32 	%r69, %r6, 8;
	or.b32  	%r7, %r69, -2147483648;
	mov.b64 	%rd69, 0;
	mov.b32 	%r156, 0;
	mov.u64 	%rd67, __cudart_i2opi_f;
	mov.u64 	%rd68, %rd1;
$L__BB2_4:
	.pragma "nounroll";
	ld.global.nc.u32 	%r70, [%rd67];
	mad.wide.u32 	%rd35, %r70, %r7, %rd69;
	shr.u64 	%rd69, %rd35, 32;
	st.local.u32 	[%rd68], %rd35;
	add.s32 	%r156, %r156, 1;
	add.s64 	%rd68, %rd68, 4;
	add.s64 	%rd67, %rd67, 4;
	setp.ne.s32 	%p3, %r156, 6;
	@%p3 bra 	$L__BB2_4;
	shr.u32 	%r71, %r6, 23;
	st.local.u32 	[%rd1+24], %rd69;
	and.b32  	%r10, %r71, 31;
	and.b32  	%r72, %r71, 224;
	add.s32 	%r73, %r72, -128;
	shr.u32 	%r74, %r73, 5;
	mul.wide.u32 	%rd36, %r74, 4;
	sub.s64 	%rd8, %rd1, %rd36;
	ld.local.u32 	%r157, [%rd8+24];
	ld.local.u32 	%r158, [%rd8+20];
	setp.eq.s32 	%p4, %r10, 0;
	@%p4 bra 	$L__BB2_7;
	shf.l.wrap.b32 	%r157, %r158, %r157, %r10;
	ld.local.u32 	%r75, [%rd8+16];
	shf.l.wrap.b32 	%r158, %r75, %r158, %r10;
$L__BB2_7:
	shr.u32 	%r76, %r157, 30;
	shf.l.wrap.b32 	%r77, %r158, %r157, 2;
	shl.b32 	%r78, %r158, 2;
	shr.u32 	%r79, %r77, 31;
	add.s32 	%r80, %r79, %r76;
	neg.s32 	%r81, %r80;
	setp.lt.s32 	%p5, %r6, 0;
	selp.b32 	%r159, %r81, %r80, %p5;
	xor.b32  	%r82, %r77, %r6;
	shr.s32 	%r83, %r77, 31;
	xor.b32  	%r84, %r83, %r77;
	xor.b32  	%r85, %r83, %r78;
	cvt.u64.u32 	%rd37, %r84;
	shl.b64 	%rd38, %rd37, 32;
	cvt.u64.u32 	%rd39, %r85;
	or.b64  	%rd40, %rd38, %rd39;
	cvt.rn.f64.s64 	%fd1, %rd40;
	mul.f64 	%fd2, %fd1, 0d3BF921FB54442D19;
	cvt.rn.f32.f64 	%f27, %fd2;
	neg.f32 	%f28, %f27;
	setp.lt.s32 	%p6, %r82, 0;
	selp.f32 	%f97, %f28, %f27, %p6;
$L__BB2_8:
	setp.ltu.f32 	%p7, %f3, 0f47CE4780;
	add.s32 	%r87, %r159, 1;
	mul.rn.f32 	%f30, %f97, %f97;
	and.b32  	%r88, %r159, 1;
	setp.eq.b32 	%p8, %r88, 1;
	selp.f32 	%f31, %f97, 0f3F800000, %p8;
	fma.rn.f32 	%f32, %f30, %f31, 0f00000000;
	fma.rn.f32 	%f33, %f30, 0f37CBAC00, 0fBAB607ED;
	selp.f32 	%f34, 0fB94D4153, %f33, %p8;
	selp.f32 	%f35, 0f3C0885E4, 0f3D2AAABB, %p8;
	fma.rn.f32 	%f36, %f34, %f30, %f35;
	selp.f32 	%f37, 0fBE2AAAA8, 0fBEFFFFFF, %p8;
	fma.rn.f32 	%f38, %f36, %f30, %f37;
	fma.rn.f32 	%f39, %f38, %f32, %f31;
	and.b32  	%r89, %r87, 2;
	setp.eq.s32 	%p9, %r89, 0;
	mov.f32 	%f40, 0f00000000;
	sub.f32 	%f41, %f40, %f39;
	selp.f32 	%f42, %f39, %f41, %p9;
	mul.f32 	%f7, %f42, %f1;
	@%p7 bra 	$L__BB2_16;
	setp.neu.f32 	%p10, %f3, 0f7F800000;
	@%p10 bra 	$L__BB2_11;
	mov.f32 	%f45, 0f00000000;
	mul.rn.f32 	%f98, %f20, %f45;
	mov.b32 	%r163, 0;
	bra.uni 	$L__BB2_16;
$L__BB2_11:
	mov.b32 	%r19, %f20;
	shl.b32 	%r91, %r19, 8;
	or.b32  	%r20, %r91, -2147483648;
	mov.b64 	%rd72, 0;
	mov.b32 	%r160, 0;
	mov.u64 	%rd70, __cudart_i2opi_f;
	mov.u64 	%rd71, %rd1;
$L__BB2_12:
	.pragma "nounroll";
	ld.global.nc.u32 	%r92, [%rd70];
	mad.wide.u32 	%rd43, %r92, %r20, %rd72;
	shr.u64 	%rd72, %rd43, 32;
	st.local.u32 	[%rd71], %rd43;
	add.s32 	%r160, %r160, 1;
	add.s64 	%rd71, %rd71, 4;
	add.s64 	%rd70, %rd70, 4;
	setp.ne.s32 	%p11, %r160, 6;
	@%p11 bra 	$L__BB2_12;
	shr.u32 	%r93, %r19, 23;
	st.local.u32 	[%rd1+24], %rd72;
	and.b32  	%r23, %r93, 31;
	and.b32  	%r94, %r93, 224;
	add.s32 	%r95, %r94, -128;
	shr.u32 	%r96, %r95, 5;
	mul.wide.u32 	%rd44, %r96, 4;
	sub.s64 	%rd15, %rd1, %rd44;
	ld.local.u32 	%r161, [%rd15+24];
	ld.local.u32 	%r162, [%rd15+20];
	setp.eq.s32 	%p12, %r23, 0;
	@%p12 bra 	$L__BB2_15;
	shf.l.wrap.b32 	%r161, %r162, %r161, %r23;
	ld.local.u32 	%r97, [%rd15+16];
	shf.l.wrap.b32 	%r162, %r97, %r162, %r23;
$L__BB2_15:
	shr.u32 	%r98, %r161, 30;
	shf.l.wrap.b32 	%r99, %r162, %r161, 2;
	shl.b32 	%r100, %r162, 2;
	shr.u32 	%r101, %r99, 31;
	add.s32 	%r102, %r101, %r98;
	neg.s32 	%r103, %r102;
	setp.lt.s32 	%p13, %r19, 0;
	selp.b32 	%r163, %r103, %r102, %p13;
	xor.b32  	%r104, %r99, %r19;
	shr.s32 	%r105, %r99, 31;
	xor.b32  	%r106, %r105, %r99;
	xor.b32  	%r107, %r105, %r100;
	cvt.u64.u32 	%rd45, %r106;
	shl.b64 	%rd46, %rd45, 32;
	cvt.u64.u32 	%rd47, %r107;
	or.b64  	%rd48, %rd46, %rd47;
	cvt.rn.f64.s64 	%fd3, %rd48;
	mul.f64 	%fd4, %fd3, 0d3BF921FB54442D19;
	cvt.rn.f32.f64 	%f43, %fd4;
	neg.f32 	%f44, %f43;
	setp.lt.s32 	%p14, %r104, 0;
	selp.f32 	%f98, %f44, %f43, %p14;
$L__BB2_16:
	mul.rn.f32 	%f46, %f98, %f98;
	and.b32  	%r109, %r163, 1;
	setp.eq.b32 	%p15, %r109, 1;
	selp.f32 	%f47, 0f3F800000, %f98, %p15;
	fma.rn.f32 	%f48, %f46, %f47, 0f00000000;
	fma.rn.f32 	%f49, %f46, 0f37CBAC00, 0fBAB607ED;
	selp.f32 	%f50, %f49, 0fB94D4153, %p15;
	selp.f32 	%f51, 0f3D2AAABB, 0f3C0885E4, %p15;
	fma.rn.f32 	%f52, %f50, %f46, %f51;
	selp.f32 	%f53, 0fBEFFFFFF, 0fBE2AAAA8, %p15;
	fma.rn.f32 	%f54, %f52, %f46, %f53;
	fma.rn.f32 	%f55, %f54, %f48, %f47;
	and.b32  	%r110, %r163, 2;
	setp.eq.s32 	%p16, %r110, 0;
	mov.f32 	%f56, 0f00000000;
	sub.f32 	%f57, %f56, %f55;
	selp.f32 	%f58, %f55, %f57, %p16;
	cvt.rn.f32.s32 	%f59, %r4;
	fma.rn.f32 	%f60, %f58, %f59, %f7;
	cvt.f64.f32 	%fd5, %f60;
	mul.f64 	%fd6, %fd5, 0d401921FB54442D18;
	cvt.f64.f32 	%fd7, %f21;
	div.rn.f64 	%fd8, %fd6, %fd7;
	cvt.f64.f32 	%fd9, %f22;
	add.f64 	%fd10, %fd8, %fd9;
	cvt.rn.f32.f64 	%f11, %fd10;
	mul.f32 	%f61, %f11, 0f3F22F983;
	cvt.rni.s32.f32 	%r171, %f61;
	cvt.rn.f32.s32 	%f62, %r171;
	fma.rn.f32 	%f63, %f62, 0fBFC90FDA, %f11;
	fma.rn.f32 	%f64, %f62, 0fB3A22168, %f63;
	fma.rn.f32 	%f100, %f62, 0fA7C234C5, %f64;
	abs.f32 	%f13, %f11;
	setp.ltu.f32 	%p17, %f13, 0f47CE4780;
	mov.u32 	%r167, %r171;
	mov.f32 	%f99, %f100;
	@%p17 bra 	$L__BB2_24;
	setp.neu.f32 	%p18, %f13, 0f7F800000;
	@%p18 bra 	$L__BB2_19;
	mov.f32 	%f67, 0f00000000;
	mul.rn.f32 	%f99, %f11, %f67;
	mov.b32 	%r167, 0;
	bra.uni 	$L__BB2_24;
$L__BB2_19:
	mov.b32 	%r33, %f11;
	shl.b32 	%r112, %r33, 8;
	or.b32  	%r34, %r112, -2147483648;
	mov.b64 	%rd75, 0;
	mov.b32 	%r164, 0;
	mov.u64 	%rd73, __cudart_i2opi_f;
	mov.u64 	%rd74, %rd1;
$L__BB2_20:
	.pragma "nounroll";
	ld.global.nc.u32 	%r113, [%rd73];
	mad.wide.u32 	%rd51, %r113, %r34, %rd75;
	shr.u64 	%rd75, %rd51, 32;
	st.local.u32 	[%rd74], %rd51;
	add.s32 	%r164, %r164, 1;
	add.s64 	%rd74, %rd74, 4;
	add.s64 	%rd73, %rd73, 4;
	setp.ne.s32 	%p19, %r164, 6;
	@%p19 bra 	$L__BB2_20;
	shr.u32 	%r114, %r33, 23;
	st.local.u32 	[%rd1+24], %rd75;
	and.b32  	%r37, %r114, 31;
	and.b32  	%r115, %r114, 224;
	add.s32 	%r116, %r115, -128;
	shr.u32 	%r117, %r116, 5;
	mul.wide.u32 	%rd52, %r117, 4;
	sub.s64 	%rd22, %rd1, %rd52;
	ld.local.u32 	%r165, [%rd22+24];
	ld.local.u32 	%r166, [%rd22+20];
	setp.eq.s32 	%p20, %r37, 0;
	@%p20 bra 	$L__BB2_23;
	shf.l.wrap.b32 	%r165, %r166, %r165, %r37;
	ld.local.u32 	%r118, [%rd22+16];
	shf.l.wrap.b32 	%r166, %r118, %r166, %r37;
$L__BB2_23:
	shr.u32 	%r119, %r165, 30;
	shf.l.wrap.b32 	%r120, %r166, %r165, 2;
	shl.b32 	%r121, %r166, 2;
	shr.u32 	%r122, %r120, 31;
	add.s32 	%r123, %r122, %r119;
	neg.s32 	%r124, %r123;
	setp.lt.s32 	%p21, %r33, 0;
	selp.b32 	%r167, %r124, %r123, %p21;
	xor.b32  	%r125, %r120, %r33;
	shr.s32 	%r126, %r120, 31;
	xor.b32  	%r127, %r126, %r120;
	xor.b32  	%r128, %r126, %r121;
	cvt.u64.u32 	%rd53, %r127;
	shl.b64 	%rd54, %rd53, 32;
	cvt.u64.u32 	%rd55, %r128;
	or.b64  	%rd56, %rd54, %rd55;
	cvt.rn.f64.s64 	%fd11, %rd56;
	mul.f64 	%fd12, %fd11, 0d3BF921FB54442D19;
	cvt.rn.f32.f64 	%f65, %fd12;
	neg.f32 	%f66, %f65;
	setp.lt.s32 	%p22, %r125, 0;
	selp.f32 	%f99, %f66, %f65, %p22;
$L__BB2_24:
	setp.ltu.f32 	%p23, %f13, 0f47CE4780;
	add.s32 	%r130, %r167, 1;
	mul.rn.f32 	%f68, %f99, %f99;
	and.b32  	%r131, %r167, 1;
	setp.eq.b32 	%p24, %r131, 1;
	selp.f32 	%f69, %f99, 0f3F800000, %p24;
	fma.rn.f32 	%f70, %f68, %f69, 0f00000000;
	fma.rn.f32 	%f71, %f68, 0f37CBAC00, 0fBAB607ED;
	selp.f32 	%f72, 0fB94D4153, %f71, %p24;
	selp.f32 	%f73, 0f3C0885E4, 0f3D2AAABB, %p24;
	fma.rn.f32 	%f74, %f72, %f68, %f73;
	selp.f32 	%f75, 0fBE2AAAA8, 0fBEFFFFFF, %p24;
	fma.rn.f32 	%f76, %f74, %f68, %f75;
	fma.rn.f32 	%f77, %f76, %f70, %f69;
	and.b32  	%r132, %r130, 2;
	setp.eq.s32 	%p25, %r132, 0;
	mov.f32 	%f78, 0f00000000;
	sub.f32 	%f79, %f78, %f77;
	selp.f32 	%f80, %f77, %f79, %p25;
	mad.lo.s32 	%r133, %r1, %r3, %r2;
	shl.b32 	%r134, %r133, 1;
	cvta.to.global.u64 	%rd57, %rd31;
	mul.wide.s32 	%rd58, %r134, 4;
	add.s64 	%rd23, %rd57, %rd58;
	st.global.f32 	[%rd23], %f80;
	@%p23 bra 	$L__BB2_32;
	setp.neu.f32 	%p26, %f13, 0f7F800000;
	@%p26 bra 	$L__BB2_27;
	mov.f32 	%f83, 0f00000000;
	mul.rn.f32 	%f100, %f11, %f83;
	mov.b32 	%r171, 0;
	bra.uni 	$L__BB2_32;
$L__BB2_27:
	mov.b32 	%r46, %f11;
	shl.b32 	%r136, %r46, 8;
	or.b32  	%r47, %r136, -2147483648;
	mov.b64 	%rd78, 0;
	mov.b32 	%r168, 0;
	mov.u64 	%rd76, __cudart_i2opi_f;
	mov.u64 	%rd77, %rd1;
$L__BB2_28:
	.pragma "nounroll";
	ld.global.nc.u32 	%r137, [%rd76];
	mad.wide.u32 	%rd61, %r137, %r47, %rd78;
	shr.u64 	%rd78, %rd61, 32;
	st.local.u32 	[%rd77], %rd61;
	add.s32 	%r168, %r168, 1;
	add.s64 	%rd77, %rd77, 4;
	add.s64 	%rd76, %rd76, 4;
	setp.ne.s32 	%p27, %r168, 6;
	@%p27 bra 	$L__BB2_28;
	shr.u32 	%r138, %r46, 23;
	st.local.u32 	[%rd1+24], %rd78;
	and.b32  	%r50, %r138, 31;
	and.b32  	%r139, %r138, 224;
	add.s32 	%r140, %r139, -128;
	shr.u32 	%r141, %r140, 5;
	mul.wide.u32 	%rd62, %r141, 4;
	sub.s64 	%rd30, %rd1, %rd62;
	ld.local.u32 	%r169, [%rd30+24];
	ld.local.u32 	%r170, [%rd30+20];
	setp.eq.s32 	%p28, %r50, 0;
	@%p28 bra 	$L__BB2_31;
	shf.l.wrap.b32 	%r169, %r170, %r169, %r50;
	ld.local.u32 	%r142, [%rd30+16];
	shf.l.wrap.b32 	%r170, %r142, %r170, %r50;
$L__BB2_31:
	shr.u32 	%r143, %r169, 30;
	shf.l.wrap.b32 	%r144, %r170, %r169, 2;
	shl.b32 	%r145, %r170, 2;
	shr.u32 	%r146, %r144, 31;
	add.s32 	%r147, %r146, %r143;
	neg.s32 	%r148, %r147;
	setp.lt.s32 	%p29, %r46, 0;
	selp.b32 	%r171, %r148, %r147, %p29;
	xor.b32  	%r149, %r144, %r46;
	shr.s32 	%r150, %r144, 31;
	xor.b32  	%r151, %r150, %r144;
	xor.b32  	%r152, %r150, %r145;
	cvt.u64.u32 	%rd63, %r151;
	shl.b64 	%rd64, %rd63, 32;
	cvt.u64.u32 	%rd65, %r152;
	or.b64  	%rd66, %rd64, %rd65;
	cvt.rn.f64.s64 	%fd13, %rd66;
	mul.f64 	%fd14, %fd13, 0d3BF921FB54442D19;
	cvt.rn.f32.f64 	%f81, %fd14;
	neg.f32 	%f82, %f81;
	setp.lt.s32 	%p30, %r149, 0;
	selp.f32 	%f100, %f82, %f81, %p30;
$L__BB2_32:
	mul.rn.f32 	%f84, %f100, %f100;
	and.b32  	%r154, %r171, 1;
	setp.eq.b32 	%p31, %r154, 1;
	selp.f32 	%f85, 0f3F800000, %f100, %p31;
	fma.rn.f32 	%f86, %f84, %f85, 0f00000000;
	fma.rn.f32 	%f87, %f84, 0f37CBAC00, 0fBAB607ED;
	selp.f32 	%f88, %f87, 0fB94D4153, %p31;
	selp.f32 	%f89, 0f3D2AAABB, 0f3C0885E4, %p31;
	fma.rn.f32 	%f90, %f88, %f84, %f89;
	selp.f32 	%f91, 0fBEFFFFFF, 0fBE2AAAA8, %p31;
	fma.rn.f32 	%f92, %f90, %f84, %f91;
	fma.rn.f32 	%f93, %f92, %f86, %f85;
	and.b32  	%r155, %r171, 2;
	setp.eq.s32 	%p32, %r155, 0;
	mov.f32 	%f94, 0f00000000;
	sub.f32 	%f95, %f94, %f93;
	selp.f32 	%f96, %f93, %f95, %p32;
	st.global.f32 	[%rd23+4], %f96;
	ret;

}
.entry _Z25multiplyRealComplexKernelPfS_S_(
	.param .u64 .ptr .align 1 _Z25multiplyRealComplexKernelPfS_S__param_0,
	.param .u64 .ptr .align 1 _Z25multiplyRealComplexKernelPfS_S__param_1,
	.param .u64 .ptr .align 1 _Z25multiplyRealComplexKernelPfS_S__param_2
)
{
	.reg .b32 	%r<6>;
	.reg .b32 	%f<7>;
	.reg .b64 	%rd<12>;

	ld.param.u64 	%rd1, [_Z25multiplyRealComplexKernelPfS_S__param_0];
	ld.param.u64 	%rd2, [_Z25multiplyRealComplexKernelPfS_S__param_1];
	ld.param.u64 	%rd3, [_Z25multiplyRealComplexKernelPfS_S__param_2];
	cvta.to.global.u64 	%rd4, %rd3;
	cvta.to.global.u64 	%rd5, %rd2;
	cvta.to.global.u64 	%rd6, %rd1;
	mov.u32 	%r1, %ctaid.x;
	mov.u32 	%r2, %ntid.x;
	mov.u32 	%r3, %tid.x;
	mad.lo.s32 	%r4, %r1, %r2, %r3;
	shl.b32 	%r5, %r4, 1;
	mul.wide.s32 	%rd7, %r4, 4;
	add.s64 	%rd8, %rd6, %rd7;
	ld.global.f32 	%f1, [%rd8];
	mul.wide.s32 	%rd9, %r5, 4;
	add.s64 	%rd10, %rd5, %rd9;
	ld.global.f32 	%f2, [%rd10];
	mul.f32 	%f3, %f1, %f2;
	add.s64 	%rd11, %rd4, %rd9;
	st.global.f32 	[%rd11], %f3;
	ld.global.f32 	%f4, [%rd8];
	ld.global.f32 	%f5, [%rd10+4];
	mul.f32 	%f6, %f4, %f5;
	st.global.f32 	[%rd11+4], %f6;
	ret;

}
.entry _Z28multiplyComplexComplexKernelPfS_S_(
	.param .u64 .ptr .align 1 _Z28multiplyComplexComplexKernelPfS_S__param_0,
	.param .u64 .ptr .align 1 _Z28multiplyComplexComplexKernelPfS_S__param_1,
	.param .u64 .ptr .align 1 _Z28multiplyComplexComplexKernelPfS_S__param_2
)
{
	.reg .b32 	%r<6>;
	.reg .b32 	%f<10>;
	.reg .b64 	%rd<11>;

	ld.param.u64 	%rd1, [_Z28multiplyComplexComplexKernelPfS_S__param_0];
	ld.param.u64 	%rd2, [_Z28multiplyComplexComplexKernelPfS_S__param_1];
	ld.param.u64 	%rd3, [_Z28multiplyComplexComplexKernelPfS_S__param_2];
	cvta.to.global.u64 	%rd4, %rd3;
	cvta.to.global.u64 	%rd5, %rd2;
	cvta.to.global.u64 	%rd6, %rd1;
	mov.u32 	%r1, %ctaid.x;
	mov.u32 	%r2, %ntid.x;
	mov.u32 	%r3, %tid.x;
	mad.lo.s32 	%r4, %r1, %r2, %r3;
	shl.b32 	%r5, %r4, 1;
	mul.wide.s32 	%rd7, %r5, 4;
	add.s64 	%rd8, %rd6, %rd7;
	ld.global.f32 	%f1, [%rd8];
	ld.global.f32 	%f2, [%rd8+4];
	add.s64 	%rd9, %rd5, %rd7;
	ld.global.f32 	%f3, [%rd9];
	ld.global.f32 	%f4, [%rd9+4];
	mul.f32 	%f5, %f1, %f3;
	mul.f32 	%f6, %f2, %f4;
	sub.f32 	%f7, %f5, %f6;
	add.s64 	%rd10, %rd4, %rd7;
	st.global.f32 	[%rd10], %f7;
	mul.f32 	%f8, %f1, %f4;
	fma.rn.f32 	%f9, %f2, %f3, %f8;
	st.global.f32 	[%rd10+4], %f9;
	ret;

}
.entry _Z12centerKernelPf4int2(
	.param .u64 .ptr .align 1 _Z12centerKernelPf4int2_param_0,
	.param .align 8 .b8 _Z12centerKernelPf4int2_param_1[8]
)
{
	.reg .pred 	%p<3>;
	.reg .b32 	%r<15>;
	.reg .b32 	%f<5>;
	.reg .b64 	%rd<5>;

	ld.param.u64 	%rd1, [_Z12centerKernelPf4int2_param_0];
	ld.param.v2.u32 	{%r3, %r4}, [_Z12centerKernelPf4int2_param_1];
	mov.u32 	%r5, %ctaid.x;
	mov.u32 	%r6, %ntid.x;
	mov.u32 	%r7, %tid.x;
	mad.lo.s32 	%r1, %r5, %r6, %r7;
	mov.u32 	%r8, %ctaid.y;
	mov.u32 	%r9, %ntid.y;
	mov.u32 	%r10, %tid.y;
	mad.lo.s32 	%r2, %r8, %r9, %r10;
	add.s32 	%r11, %r1, %r2;
	and.b32  	%r12, %r11, 1;
	setp.eq.b32 	%p1, %r12, 1;
	not.pred 	%p2, %p1;
	@%p2 bra 	$L__BB5_2;
	cvta.to.global.u64 	%rd2, %rd1;
	mad.lo.s32 	%r13, %r3, %r2, %r1;
	shl.b32 	%r14, %r13, 1;
	mul.wide.u32 	%rd3, %r14, 4;
	add.s64 	%rd4, %rd2, %rd3;
	ld.global.f32 	%f1, [%rd4];
	neg.f32 	%f2, %f1;
	st.global.f32 	[%rd4], %f2;
	ld.global.f32 	%f3, [%rd4+4];
	neg.f32 	%f4, %f3;
	st.global.f32 	[%rd4+4], %f4;
$L__BB5_2:
	ret;

}
.entry _Z24complexToMagnitudeKernelPfS_(
	.param .u64 .ptr .align 1 _Z24complexToMagnitudeKernelPfS__param_0,
	.param .u64 .ptr .align 1 _Z24complexToMagnitudeKernelPfS__param_1
)
{
	.reg .b32 	%r<6>;
	.reg .b32 	%f<7>;
	.reg .b64 	%rd<9>;

	ld.param.u64 	%rd1, [_Z24complexToMagnitudeKernelPfS__param_0];
	ld.param.u64 	%rd2, [_Z24complexToMagnitudeKernelPfS__param_1];
	cvta.to.global.u64 	%rd3, %rd2;
	cvta.to.global.u64 	%rd4, %rd1;
	mov.u32 	%r1, %ctaid.x;
	mov.u32 	%r2, %ntid.x;
	mov.u32 	%r3, %tid.x;
	mad.lo.s32 	%r4, %r1, %r2, %r3;
	shl.b32 	%r5, %r4, 1;
	mul.wide.s32 	%rd5, %r5, 4;
	add.s64 	%rd6, %rd4, %rd5;
	ld.global.f32 	%f1, [%rd6];
	ld.global.f32 	%f2, [%rd6+4];
	mul.f32 	%f3, %f2, %f2;
	fma.rn.f32 	%f4, %f1, %f1, %f3;
	sqrt.rn.f32 	%f5, %f4;
	mul.f32 	%f6, %f5, 0f3F000000;
	mul.wide.s32 	%rd7, %r4, 4;
	add.s64 	%rd8, %rd3, %rd7;
	st.global.f32 	[%rd8], %f6;
	ret;

}
.entry _Z19complexToRealKernelPfS_(
	.param .u64 .ptr .align 1 _Z19complexToRealKernelPfS__param_0,
	.param .u64 .ptr .align 1 _Z19complexToRealKernelPfS__param_1
)
{
	.reg .b32 	%r<6>;
	.reg .b32 	%f<2>;
	.reg .b64 	%rd<9>;

	ld.param.u64 	%rd1, [_Z19complexToRealKernelPfS__param_0];
	ld.param.u64 	%rd2, [_Z19complexToRealKernelPfS__param_1];
	cvta.to.global.u64 	%rd3, %rd2;
	cvta.to.global.u64 	%rd4, %rd1;
	mov.u32 	%r1, %ctaid.x;
	mov.u32 	%r2, %ntid.x;
	mov.u32 	%r3, %tid.x;
	mad.lo.s32 	%r4, %r1, %r2, %r3;
	shl.b32 	%r5, %r4, 1;
	mul.wide.s32 	%rd5, %r5, 4;
	add.s64 	%rd6, %rd4, %rd5;
	ld.global.f32 	%f1, [%rd6];
	mul.wide.s32 	%rd7, %r4, 4;
	add.s64 	%rd8, %rd3, %rd7;
	st.global.f32 	[%rd8], %f1;
	ret;

}
.entry _Z19realToComplexKernelPfS_(
	.param .u64 .ptr .align 1 _Z19realToComplexKernelPfS__param_0,
	.param .u64 .ptr .align 1 _Z19realToComplexKernelPfS__param_1
)
{
	.reg .b32 	%r<7>;
	.reg .b32 	%f<2>;
	.reg .b64 	%rd<9>;

	ld.param.u64 	%rd1, [_Z19realToComplexKernelPfS__param_0];
	ld.param.u64 	%rd2, [_Z19realToComplexKernelPfS__param_1];
	cvta.to.global.u64 	%rd3, %rd2;
	cvta.to.global.u64 	%rd4, %rd1;
	mov.u32 	%r1, %ctaid.x;
	mov.u32 	%r2, %ntid.x;
	mov.u32 	%r3, %tid.x;
	mad.lo.s32 	%r4, %r1, %r2, %r3;
	shl.b32 	%r5, %r4, 1;
	mul.wide.s32 	%rd5, %r4, 4;
	add.s64 	%rd6, %rd4, %rd5;
	ld.global.f32 	%f1, [%rd6];
	mul.wide.s32 	%rd7, %r5, 4;
	add.s64 	%rd8, %rd3, %rd7;
	st.global.f32 	[%rd8], %f1;
	mov.b32 	%r6, 0;
	st.global.u32 	[%rd8+4], %r6;
	ret;

}
.entry _Z22differenceImagesKernelPfS_S_f(
	.param .u64 .ptr .align 1 _Z22differenceImagesKernelPfS_S_f_param_0,
	.param .u64 .ptr .align 1 _Z22differenceImagesKernelPfS_S_f_param_1,
	.param .u64 .ptr .align 1 _Z22differenceImagesKernelPfS_S_f_param_2,
	.param .f32 _Z22differenceImagesKernelPfS_S_f_param_3
)
{
	.reg .b32 	%r<7>;
	.reg .b32 	%f<6>;
	.reg .b64 	%rd<11>;

	ld.param.u64 	%rd1, [_Z22differenceImagesKernelPfS_S_f_param_0];
	ld.param.u64 	%rd2, [_Z22differenceImagesKernelPfS_S_f_param_1];
	ld.param.u64 	%rd3, [_Z22differenceImagesKernelPfS_S_f_param_2];
	cvta.to.global.u64 	%rd4, %rd3;
	cvta.to.global.u64 	%rd5, %rd2;
	cvta.to.global.u64 	%rd6, %rd1;
	mov.u32 	%r1, %ctaid.x;
	mov.u32 	%r2, %ntid.x;
	mov.u32 	%r3, %tid.x;
	mad.lo.s32 	%r4, %r1, %r2, %r3;
	shl.b32 	%r5, %r4, 1;
	mul.wide.s32 	%rd7, %r5, 4;
	add.s64 	%rd8, %rd6, %rd7;
	ld.global.f32 	%f1, [%rd8];
	add.s64 	%rd9, %rd5, %rd7;
	ld.global.f32 	%f2, [%rd9];
	sub.f32 	%f3, %f1, %f2;
	abs.f32 	%f4, %f3;
	mul.f32 	%f5, %f4, 0f3B808081;
	add.s64 	%rd10, %rd4, %rd7;
	st.global.f32 	[%rd10], %f5;
	mov.b32 	%r6, 0;
	st.global.u32 	[%rd10+4], %r6;
	ret;

}
.entry _Z21computeAveragesKernelPfS_4int2S0_S0_f(
	.param .u64 .ptr .align 1 _Z21computeAveragesKernelPfS_4int2S0_S0_f_param_0,
	.param .u64 .ptr .align 1 _Z21computeAveragesKernelPfS_4int2S0_S0_f_param_1,
	.param .align 8 .b8 _Z21computeAveragesKernelPfS_4int2S0_S0_f_param_2[8],
	.param .align 8 .b8 _Z21computeAveragesKernelPfS_4int2S0_S0_f_param_3[8],
	.param .align 8 .b8 _Z21computeAveragesKernelPfS_4int2S0_S0_f_param_4[8],
	.param .f32 _Z21computeAveragesKernelPfS_4int2S0_S0_f_param_5
)
{
	.reg .pred 	%p<21>;
	.reg .b32 	%r<96>;
	.reg .b32 	%f<201>;
	.reg .b64 	%rd<16>;

	ld.param.u32 	%r48, [_Z21computeAveragesKernelPfS_4int2S0_S0_f_param_3];
	ld.param.u64 	%rd4, [_Z21computeAveragesKernelPfS_4int2S0_S0_f_param_0];
	ld.param.u64 	%rd3, [_Z21computeAveragesKernelPfS_4int2S0_S0_f_param_1];
	ld.param.v2.u32 	{%r49, %r50}, [_Z21computeAveragesKernelPfS_4int2S0_S0_f_param_2];
	ld.param.v2.u32 	{%r51, %r52}, [_Z21computeAveragesKernelPfS_4int2S0_S0_f_param_4];
	ld.param.f32 	%f27, [_Z21computeAveragesKernelPfS_4int2S0_S0_f_param_5];
	cvta.to.global.u64 	%rd1, %rd4;
	mov.u32 	%r1, %tid.x;
	mov.u32 	%r53, %nctaid.y;
	div.u32 	%r54, %r50, %r53;
	mov.u32 	%r2, %ctaid.y;
	add.s32 	%r55, %r52, %r1;
	mad.lo.s32 	%r56, %r54, %r2, %r55;
	mov.u32 	%r3, %nctaid.x;
	div.u32 	%r4, %r49, %r3;
	mov.u32 	%r5, %ctaid.x;
	mad.lo.s32 	%r57, %r4, %r5, %r51;
	mad.lo.s32 	%r58, %r56, %r48, %r57;
	shl.b32 	%r84, %r58, 1;
	shl.b32 	%r59, %r4, 1;
	add.s32 	%r7, %r84, %r59;
	setp.ge.s32 	%p1, %r84, %r7;
	mov.f32 	%f191, 0f00000000;
	@%p1 bra 	$L__BB10_13;
	add.s32 	%r60, %r84, 2;
	max.s32 	%r61, %r7, %r60;
	not.b32 	%r62, %r84;
	add.s32 	%r63, %r61, %r62;
	shr.u32 	%r64, %r63, 1;
	add.s32 	%r8, %r64, 1;
	and.b32  	%r9, %r8, 15;
	setp.lt.u32 	%p2, %r63, 30;
	mov.f32 	%f191, 0f00000000;
	@%p2 bra 	$L__BB10_4;
	and.b32  	%r65, %r8, -16;
	neg.s32 	%r82, %r65;
	add.s64 	%rd2, %rd1, 64;
	mov.f32 	%f191, 0f00000000;
$L__BB10_3:
	.pragma "nounroll";
	mul.wide.s32 	%rd5, %r84, 4;
	add.s64 	%rd6, %rd2, %rd5;
	ld.global.f32 	%f32, [%rd6+-64];
	abs.f32 	%f33, %f32;
	add.f32 	%f34, %f191, %f33;
	ld.global.f32 	%f35, [%rd6+-56];
	abs.f32 	%f36, %f35;
	add.f32 	%f37, %f34, %f36;
	ld.global.f32 	%f38, [%rd6+-48];
	abs.f32 	%f39, %f38;
	add.f32 	%f40, %f37, %f39;
	ld.global.f32 	%f41, [%rd6+-40];
	abs.f32 	%f42, %f41;
	add.f32 	%f43, %f40, %f42;
	ld.global.f32 	%f44, [%rd6+-32];
	abs.f32 	%f45, %f44;
	add.f32 	%f46, %f43, %f45;
	ld.global.f32 	%f47, [%rd6+-24];
	abs.f32 	%f48, %f47;
	add.f32 	%f49, %f46, %f48;
	ld.global.f32 	%f50, [%rd6+-16];
	abs.f32 	%f51, %f50;
	add.f32 	%f52, %f49, %f51;
	ld.global.f32 	%f53, [%rd6+-8];
	abs.f32 	%f54, %f53;
	add.f32 	%f55, %f52, %f54;
	ld.global.f32 	%f56, [%rd6];
	abs.f32 	%f57, %f56;
	add.f32 	%f58, %f55, %f57;
	ld.global.f32 	%f59, [%rd6+8];
	abs.f32 	%f60, %f59;
	add.f32 	%f61, %f58, %f60;
	ld.global.f32 	%f62, [%rd6+16];
	abs.f32 	%f63, %f62;
	add.f32 	%f64, %f61, %f63;
	ld.global.f32 	%f65, [%rd6+24];
	abs.f32 	%f66, %f65;
	add.f32 	%f67, %f64, %f66;
	ld.global.f32 	%f68, [%rd6+32];
	abs.f32 	%f69, %f68;
	add.f32 	%f70, %f67, %f69;
	ld.global.f32 	%f71, [%rd6+40];
	abs.f32 	%f72, %f71;
	add.f32 	%f73, %f70, %f72;
	ld.global.f32 	%f74, [%rd6+48];
	abs.f32 	%f75, %f74;
	add.f32 	%f76, %f73, %f75;
	ld.global.f32 	%f77, [%rd6+56];
	abs.f32 	%f78, %f77;
	add.f32 	%f191, %f76, %f78;
	add.s32 	%r84, %r84, 32;
	add.s32 	%r82, %r82, 16;
	setp.ne.s32 	%p3, %r82, 0;
	@%p3 bra 	$L__BB10_3;
$L__BB10_4:
	setp.eq.s32 	%p4, %r9, 0;
	@%p4 bra 	$L__BB10_13;
	and.b32  	%r16, %r8, 7;
	setp.lt.u32 	%p5, %r9, 8;
	@%p5 bra 	$L__BB10_7;
	mul.wide.s32 	%rd7, %r84, 4;
	add.s64 	%rd8, %rd1, %rd7;
	ld.global.f32 	%f80, [%rd8];
	abs.f32 	%f81, %f80;
	add.f32 	%f82, %f191, %f81;
	ld.global.f32 	%f83, [%rd8+8];
	abs.f32 	%f84, %f83;
	add.f32 	%f85, %f82, %f84;
	ld.global.f32 	%f86, [%rd8+16];
	abs.f32 	%f87, %f86;
	add.f32 	%f88, %f85, %f87;
	ld.global.f32 	%f89, [%rd8+24];
	abs.f32 	%f90, %f89;
	add.f32 	%f91, %f88, %f90;
	ld.global.f32 	%f92, [%rd8+32];
	abs.f32 	%f93, %f92;
	add.f32 	%f94, %f91, %f93;
	ld.global.f32 	%f95, [%rd8+40];
	abs.f32 	%f96, %f95;
	add.f32 	%f97, %f94, %f96;
	ld.global.f32 	%f98, [%rd8+48];
	abs.f32 	%f99, %f98;
	add.f32 	%f100, %f97, %f99;
	ld.global.f32 	%f101, [%rd8+56];
	abs.f32 	%f102, %f101;
	add.f32 	%f191, %f100, %f102;
	add.s32 	%r84, %r84, 16;
$L__BB10_7:
	setp.eq.s32 	%p6, %r16, 0;
	@%p6 bra 	$L__BB10_13;
	and.b32  	%r19, %r8, 3;
	setp.lt.u32 	%p7, %r16, 4;
	@%p7 bra 	$L__BB10_10;
	mul.wide.s32 	%rd9, %r84, 4;
	add.s64 	%rd10, %rd1, %rd9;
	ld.global.f32 	%f104, [%rd10];
	abs.f32 	%f105, %f104;
	add.f32 	%f106, %f191, %f105;
	ld.global.f32 	%f107, [%rd10+8];
	abs.f32 	%f108, %f107;
	add.f32 	%f109, %f106, %f108;
	ld.global.f32 	%f110, [%rd10+16];
	abs.f32 	%f111, %f110;
	add.f32 	%f112, %f109, %f111;
	ld.global.f32 	%f113, [%rd10+24];
	abs.f32 	%f114, %f113;
	add.f32 	%f191, %f112, %f114;
	add.s32 	%r84, %r84, 8;
$L__BB10_10:
	setp.eq.s32 	%p8, %r19, 0;
	@%p8 bra 	$L__BB10_13;
	neg.s32 	%r87, %r19;
$L__BB10_12:
	.pragma "nounroll";
	mul.wide.s32 	%rd11, %r84, 4;
	add.s64 	%rd12, %rd1, %rd11;
	ld.global.f32 	%f115, [%rd12];
	abs.f32 	%f116, %f115;
	add.f32 	%f191, %f191, %f116;
	add.s32 	%r84, %r84, 2;
	add.s32 	%r87, %r87, 1;
	setp.ne.s32 	%p9, %r87, 0;
	@%p9 bra 	$L__BB10_12;
$L__BB10_13:
	cvt.rn.f32.u32 	%f117, %r4;
	div.rn.f32 	%f118, %f191, %f117;
	shl.b32 	%r66, %r1, 2;
	mov.u32 	%r67, tmpArr;
	add.s32 	%r68, %r67, %r66;
	st.shared.f32 	[%r68], %f118;
	bar.sync 	0;
	setp.ne.s32 	%p10, %r1, 0;
	@%p10 bra 	$L__BB10_27;
	mov.u32 	%r27, %ntid.x;
	and.b32  	%r28, %r27, 15;
	setp.lt.u32 	%p11, %r27, 16;
	mov.f32 	%f200, 0f00000000;
	mov.b32 	%r92, 0;
	@%p11 bra 	$L__BB10_17;
	and.b32  	%r92, %r27, 2032;
	add.s32 	%r89, %r67, 32;
	and.b32  	%r72, %r27, -16;
	neg.s32 	%r90, %r72;
	mov.f32 	%f200, 0f00000000;
$L__BB10_16:
	.pragma "nounroll";
	ld.shared.v4.f32 	{%f122, %f123, %f124, %f125}, [%r89+-32];
	add.f32 	%f126, %f200, %f122;
	add.f32 	%f127, %f126, %f123;
	add.f32 	%f128, %f127, %f124;
	add.f32 	%f129, %f128, %f125;
	ld.shared.v4.f32 	{%f130, %f131, %f132, %f133}, [%r89+-16];
	add.f32 	%f134, %f129, %f130;
	add.f32 	%f135, %f134, %f131;
	add.f32 	%f136, %f135, %f132;
	add.f32 	%f137, %f136, %f133;
	ld.shared.v4.f32 	{%f138, %f139, %f140, %f141}, [%r89];
	add.f32 	%f142, %f137, %f138;
	add.f32 	%f143, %f142, %f139;
	add.f32 	%f144, %f143, %f140;
	add.f32 	%f145, %f144, %f141;
	ld.shared.v4.f32 	{%f146, %f147, %f148, %f149}, [%r89+16];
	add.f32 	%f150, %f145, %f146;
	add.f32 	%f151, %f150, %f147;
	add.f32 	%f152, %f151, %f148;
	add.f32 	%f200, %f152, %f149;
	add.s32 	%r90, %r90, 16;
	add.s32 	%r89, %r89, 64;
	setp.ne.s32 	%p12, %r90, 0;
	@%p12 bra 	$L__BB10_16;
$L__BB10_17:
	setp.eq.s32 	%p13, %r28, 0;
	@%p13 bra 	$L__BB10_26;
	and.b32  	%r36, %r27, 7;
	setp.lt.u32 	%p14, %r28, 8;
	@%p14 bra 	$L__BB10_20;
	shl.b32 	%r73, %r92, 2;
	add.s32 	%r75, %r67, %r73;
	ld.shared.f32 	%f154, [%r75];
	add.f32 	%f155, %f200, %f154;
	ld.shared.f32 	%f156, [%r75+4];
	add.f32 	%f157, %f155, %f156;
	ld.shared.f32 	%f158, [%r75+8];
	add.f32 	%f159, %f157, %f158;
	ld.shared.f32 	%f160, [%r75+12];
	add.f32 	%f161, %f159, %f160;
	ld.shared.f32 	%f162, [%r75+16];
	add.f32 	%f163, %f161, %f162;
	ld.shared.f32 	%f164, [%r75+20];
	add.f32 	%f165, %f163, %f164;
	ld.shared.f32 	%f166, [%r75+24];
	add.f32 	%f167, %f165, %f166;
	ld.shared.f32 	%f168, [%r75+28];
	add.f32 	%f200, %f167, %f168;
	add.s32 	%r92, %r92, 8;
$L__BB10_20:
	setp.eq.s32 	%p15, %r36, 0;
	@%p15 bra 	$L__BB10_26;
	and.b32  	%r39, %r27, 3;
	setp.lt.u32 	%p16, %r36, 4;
	@%p16 bra 	$L__BB10_23;
	shl.b32 	%r76, %r92, 2;
	add.s32 	%r78, %r67, %r76;
	ld.shared.f32 	%f170, [%r78];
	add.f32 	%f171, %f200, %f170;
	ld.shared.f32 	%f172, [%r78+4];
	add.f32 	%f173, %f171, %f172;
	ld.shared.f32 	%f174, [%r78+8];
	add.f32 	%f175, %f173, %f174;
	ld.shared.f32 	%f176, [%r78+12];
	add.f32 	%f200, %f175, %f176;
	add.s32 	%r92, %r92, 4;
$L__BB10_23:
	setp.eq.s32 	%p17, %r39, 0;
	@%p17 bra 	$L__BB10_26;
	shl.b32 	%r79, %r92, 2;
	add.s32 	%r95, %r67, %r79;
	neg.s32 	%r94, %r39;
$L__BB10_25:
	.pragma "nounroll";
	ld.shared.f32 	%f177, [%r95];
	add.f32 	%f200, %f200, %f177;
	add.s32 	%r95, %r95, 4;
	add.s32 	%r94, %r94, 1;
	setp.ne.s32 	%p18, %r94, 0;
	@%p18 bra 	$L__BB10_25;
$L__BB10_26:
	mul.f32 	%f178, %f27, %f200;
	cvt.rn.f32.u32 	%f179, %r27;
	div.rn.f32 	%f180, %f178, %f179;
	setp.lt.f32 	%p19, %f180, 0f00000000;
	setp.gt.f32 	%p20, %f180, 0f3F800000;
	selp.f32 	%f181, 0f3F800000, %f180, %p20;
	selp.f32 	%f182, 0f00000000, %f181, %p19;
	mad.lo.s32 	%r81, %r3, %r2, %r5;
	cvta.to.global.u64 	%rd13, %rd3;
	mul.wide.u32 	%rd14, %r81, 4;
	add.s64 	%rd15, %rd13, %rd14;
	st.global.f32 	[%rd15], %f182;
$L__BB10_27:
	ret;

}
.entry _Z19computeMinMaxKernelPfS_4int2(
	.param .u64 .ptr .align 1 _Z19computeMinMaxKernelPfS_4int2_param_0,
	.param .u64 .ptr .align 1 _Z19computeMinMaxKernelPfS_4int2_param_1,
	.param .align 8 .b8 _Z19computeMinMaxKernelPfS_4int2_param_2[8]
)
{
	.reg .pred 	%p<73>;
	.reg .b16 	%rs<3>;
	.reg .b32 	%r<67>;
	.reg .b32 	%f<153>;
	.reg .b64 	%rd<16>;

	ld.param.u32 	%r1, [_Z19computeMinMaxKernelPfS_4int2_param_2];
	ld.param.u64 	%rd4, [_Z19computeMinMaxKernelPfS_4int2_param_0];
	ld.param.u64 	%rd3, [_Z19computeMinMaxKernelPfS_4int2_param_1];
	cvta.to.global.u64 	%rd1, %rd4;
	mov.u32 	%r2, %tid.x;
	mul.lo.s32 	%r58, %r1, %r2;
	mul.wide.s32 	%rd5, %r58, 4;
	add.s64 	%rd6, %rd1, %rd5;
	ld.global.f32 	%f138, [%rd6];
	setp.lt.s32 	%p1, %r1, 1;
	mov.f32 	%f137, %f138;
	@%p1 bra 	$L__BB11_13;
	add.s32 	%r35, %r58, 1;
	add.s32 	%r36, %r58, %r1;
	max.s32 	%r37, %r36, %r35;
	sub.s32 	%r4, %r37, %r58;
	and.b32  	%r5, %r4, 7;
	sub.s32 	%r38, %r58, %r37;
	setp.gt.u32 	%p2, %r38, -8;
	mov.f32 	%f137, %f138;
	@%p2 bra 	$L__BB11_4;
	and.b32  	%r39, %r4, -8;
	neg.s32 	%r56, %r39;
	add.s64 	%rd2, %rd1, 16;
	mov.f32 	%f137, %f138;
$L__BB11_3:
	.pragma "nounroll";
	mul.wide.s32 	%rd7, %r58, 4;
	add.s64 	%rd8, %rd2, %rd7;
	ld.global.f32 	%f48, [%rd8+-16];
	setp.lt.f32 	%p3, %f48, %f137;
	selp.f32 	%f49, %f48, %f137, %p3;
	setp.gt.f32 	%p4, %f48, %f138;
	selp.f32 	%f50, %f48, %f138, %p4;
	ld.global.f32 	%f51, [%rd8+-12];
	setp.lt.f32 	%p5, %f51, %f49;
	selp.f32 	%f52, %f51, %f49, %p5;
	setp.gt.f32 	%p6, %f51, %f50;
	selp.f32 	%f53, %f51, %f50, %p6;
	ld.global.f32 	%f54, [%rd8+-8];
	setp.lt.f32 	%p7, %f54, %f52;
	selp.f32 	%f55, %f54, %f52, %p7;
	setp.gt.f32 	%p8, %f54, %f53;
	selp.f32 	%f56, %f54, %f53, %p8;
	ld.global.f32 	%f57, [%rd8+-4];
	setp.lt.f32 	%p9, %f57, %f55;
	selp.f32 	%f58, %f57, %f55, %p9;
	setp.gt.f32 	%p10, %f57, %f56;
	selp.f32 	%f59, %f57, %f56, %p10;
	ld.global.f32 	%f60, [%rd8];
	setp.lt.f32 	%p11, %f60, %f58;
	selp.f32 	%f61, %f60, %f58, %p11;
	setp.gt.f32 	%p12, %f60, %f59;
	selp.f32 	%f62, %f60, %f59, %p12;
	ld.global.f32 	%f63, [%rd8+4];
	setp.lt.f32 	%p13, %f63, %f61;
	selp.f32 	%f64, %f63, %f61, %p13;
	setp.gt.f32 	%p14, %f63, %f62;
	selp.f32 	%f65, %f63, %f62, %p14;
	ld.global.f32 	%f66, [%rd8+8];
	setp.lt.f32 	%p15, %f66, %f64;
	selp.f32 	%f67, %f66, %f64, %p15;
	setp.gt.f32 	%p16, %f66, %f65;
	selp.f32 	%f68, %f66, %f65, %p16;
	ld.global.f32 	%f69, [%rd8+12];
	setp.lt.f32 	%p17, %f69, %f67;
	selp.f32 	%f137, %f69, %f67, %p17;
	setp.gt.f32 	%p18, %f69, %f68;
	selp.f32 	%f138, %f69, %f68, %p18;
	add.s32 	%r58, %r58, 8;
	add.s32 	%r56, %r56, 8;
	setp.ne.s32 	%p19, %r56, 0;
	@%p19 bra 	$L__BB11_3;
$L__BB11_4:
	setp.eq.s32 	%p20, %r5, 0;
	@%p20 bra 	$L__BB11_13;
	and.b32  	%r12, %r4, 3;
	setp.lt.u32 	%p21, %r5, 4;
	@%p21 bra 	$L__BB11_7;
	mul.wide.s32 	%rd9, %r58, 4;
	add.s64 	%rd10, %rd1, %rd9;
	ld.global.f32 	%f71, [%rd10];
	setp.lt.f32 	%p22, %f71, %f137;
	selp.f32 	%f72, %f71, %f137, %p22;
	setp.gt.f32 	%p23, %f71, %f138;
	selp.f32 	%f73, %f71, %f138, %p23;
	ld.global.f32 	%f74, [%rd10+4];
	setp.lt.f32 	%p24, %f74, %f72;
	selp.f32 	%f75, %f74, %f72, %p24;
	setp.gt.f32 	%p25, %f74, %f73;
	selp.f32 	%f76, %f74, %f73, %p25;
	ld.global.f32 	%f77, [%rd10+8];
	setp.lt.f32 	%p26, %f77, %f75;
	selp.f32 	%f78, %f77, %f75, %p26;
	setp.gt.f32 	%p27, %f77, %f76;
	selp.f32 	%f79, %f77, %f76, %p27;
	ld.global.f32 	%f80, [%rd10+12];
	setp.lt.f32 	%p28, %f80, %f78;
	selp.f32 	%f137, %f80, %f78, %p28;
	setp.gt.f32 	%p29, %f80, %f79;
	selp.f32 	%f138, %f80, %f79, %p29;
	add.s32 	%r58, %r58, 4;
$L__BB11_7:
	setp.eq.s32 	%p30, %r12, 0;
	@%p30 bra 	$L__BB11_13;
	setp.eq.s32 	%p31, %r12, 1;
	@%p31 bra 	$L__BB11_10;
	mul.wide.s32 	%rd11, %r58, 4;
	add.s64 	%rd12, %rd1, %rd11;
	ld.global.f32 	%f82, [%rd12];
	setp.lt.f32 	%p32, %f82, %f137;
	selp.f32 	%f83, %f82, %f137, %p32;
	setp.gt.f32 	%p33, %f82, %f138;
	selp.f32 	%f84, %f82, %f138, %p33;
	ld.global.f32 	%f85, [%rd12+4];
	setp.lt.f32 	%p34, %f85, %f83;
	selp.f32 	%f137, %f85, %f83, %p34;
	setp.gt.f32 	%p35, %f85, %f84;
	selp.f32 	%f138, %f85, %f84, %p35;
	add.s32 	%r58, %r58, 2;
$L__BB11_10:
	and.b32  	%r40, %r4, 1;
	setp.eq.b32 	%p36, %r40, 1;
	not.pred 	%p37, %p36;
	@%p37 bra 	$L__BB11_13;
	mul.wide.s32 	%rd13, %r58, 4;
	add.s64 	%rd14, %rd1, %rd13;
	ld.global.f32 	%f22, [%rd14];
	setp.lt.f32 	%p38, %f22, %f137;
	selp.f32 	%f137, %f22, %f137, %p38;
	setp.leu.f32 	%p39, %f22, %f138;
	@%p39 bra 	$L__BB11_13;
	mov.f32 	%f138, %f22;
$L__BB11_13:
	shl.b32 	%r41, %r2, 3;
	mov.u32 	%r42, tmpMinMaxArr;
	add.s32 	%r43, %r42, %r41;
	st.shared.v2.f32 	[%r43], {%f137, %f138};
	bar.sync 	0;
	setp.ne.s32 	%p40, %r2, 0;
	@%p40 bra 	$L__BB11_24;
	mov.u32 	%r17, %ntid.x;
	shl.b32 	%r18, %r17, 1;
	ld.shared.f32 	%f151, [tmpMinMaxArr];
	and.b32  	%r19, %r18, 6;
	setp.lt.u32 	%p41, %r17, 4;
	mov.b32 	%r64, 0;
	mov.f32 	%f152, %f151;
	@%p41 bra 	$L__BB11_17;
	and.b32  	%r64, %r18, 4088;
	add.s32 	%r61, %r42, 16;
	and.b32  	%r48, %r18, -8;
	neg.s32 	%r62, %r48;
	mov.f32 	%f152, %f151;
$L__BB11_16:
	.pragma "nounroll";
	ld.shared.v4.f32 	{%f87, %f88, %f89, %f90}, [%r61+-16];
	setp.lt.f32 	%p42, %f87, %f152;
	selp.f32 	%f91, %f87, %f152, %p42;
	setp.gt.f32 	%p43, %f87, %f151;
	selp.f32 	%f92, %f87, %f151, %p43;
	setp.lt.f32 	%p44, %f88, %f91;
	selp.f32 	%f93, %f88, %f91, %p44;
	setp.gt.f32 	%p45, %f88, %f92;
	selp.f32 	%f94, %f88, %f92, %p45;
	setp.lt.f32 	%p46, %f89, %f93;
	selp.f32 	%f95, %f89, %f93, %p46;
	setp.gt.f32 	%p47, %f89, %f94;
	selp.f32 	%f96, %f89, %f94, %p47;
	setp.lt.f32 	%p48, %f90, %f95;
	selp.f32 	%f97, %f90, %f95, %p48;
	setp.gt.f32 	%p49, %f90, %f96;
	selp.f32 	%f98, %f90, %f96, %p49;
	ld.shared.v4.f32 	{%f99, %f100, %f101, %f102}, [%r61];
	setp.lt.f32 	%p50, %f99, %f97;
	selp.f32 	%f103, %f99, %f97, %p50;
	setp.gt.f32 	%p51, %f99, %f98;
	selp.f32 	%f104, %f99, %f98, %p51;
	setp.lt.f32 	%p52, %f100, %f103;
	selp.f32 	%f105, %f100, %f103, %p52;
	setp.gt.f32 	%p53, %f100, %f104;
	selp.f32 	%f106, %f100, %f104, %p53;
	setp.lt.f32 	%p54, %f101, %f105;
	selp.f32 	%f107, %f101, %f105, %p54;
	setp.gt.f32 	%p55, %f101, %f106;
	selp.f32 	%f108, %f101, %f106, %p55;
	setp.lt.f32 	%p56, %f102, %f107;
	selp.f32 	%f152, %f102, %f107, %p56;
	setp.gt.f32 	%p57, %f102, %f108;
	selp.f32 	%f151, %f102, %f108, %p57;
	add.s32 	%r62, %r62, 8;
	add.s32 	%r61, %r61, 32;
	setp.ne.s32 	%p58, %r62, 0;
	@%p58 bra 	$L__BB11_16;
$L__BB11_17:
	setp.eq.s32 	%p59, %r19, 0;
	@%p59 bra 	$L__BB11_23;
	setp.lt.u32 	%p60, %r19, 4;
	@%p60 bra 	$L__BB11_20;
	shl.b32 	%r49, %r64, 2;
	add.s32 	%r51, %r42, %r49;
	ld.shared.f32 	%f110, [%r51];
	setp.lt.f32 	%p61, %f110, %f152;
	selp.f32 	%f111, %f110, %f152, %p61;
	setp.gt.f32 	%p62, %f110, %f151;
	selp.f32 	%f112, %f110, %f151, %p62;
	ld.shared.f32 	%f113, [%r51+4];
	setp.lt.f32 	%p63, %f113, %f111;
	selp.f32 	%f114, %f113, %f111, %p63;
	setp.gt.f32 	%p64, %f113, %f112;
	selp.f32 	%f115, %f113, %f112, %p64;
	ld.shared.f32 	%f116, [%r51+8];
	setp.lt.f32 	%p65, %f116, %f114;
	selp.f32 	%f117, %f116, %f114, %p65;
	setp.gt.f32 	%p66, %f116, %f115;
	selp.f32 	%f118, %f116, %f115, %p66;
	ld.shared.f32 	%f119, [%r51+12];
	setp.lt.f32 	%p67, %f119, %f117;
	selp.f32 	%f152, %f119, %f117, %p67;
	setp.gt.f32 	%p68, %f119, %f118;
	selp.f32 	%f151, %f119, %f118, %p68;
	add.s32 	%r64, %r64, 4;
$L__BB11_20:
	and.b32  	%r52, %r18, 2;
	setp.eq.s32 	%p69, %r52, 0;
	@%p69 bra 	$L__BB11_23;
	shl.b32 	%r53, %r64, 2;
	add.s32 	%r66, %r42, %r53;
	cvt.u16.u32 	%rs1, %r17;
	and.b16  	%rs2, %rs1, 1;
	mul.wide.u16 	%r55, %rs2, 2;
	neg.s32 	%r65, %r55;
$L__BB11_22:
	.pragma "nounroll";
	ld.shared.f32 	%f120, [%r66];
	setp.lt.f32 	%p70, %f120, %f152;
	selp.f32 	%f152, %f120, %f152, %p70;
	setp.gt.f32 	%p71, %f120, %f151;
	selp.f32 	%f151, %f120, %f151, %p71;
	add.s32 	%r66, %r66, 4;
	add.s32 	%r65, %r65, 1;
	setp.ne.s32 	%p72, %r65, 0;
	@%p72 bra 	$L__BB11_22;
$L__BB11_23:
	cvta.to.global.u64 	%rd15, %rd3;
	mul.f32 	%f121, %f152, 0f3B800000;
	st.global.f32 	[%rd15], %f121;
	mul.f32 	%f122, %f151, 0f3B800000;
	st.global.f32 	[%rd15+4], %f122;
$L__BB11_24:
	ret;

}
.entry _Z20computeMinMaxKernel2PfS_4int2S0_S0_(
	.param .u64 .ptr .align 1 _Z20computeMinMaxKernel2PfS_4int2S0_S0__param_0,
	.param .u64 .ptr .align 1 _Z20computeMinMaxKernel2PfS_4int2S0_S0__param_1,
	.param .align 8 .b8 _Z20computeMinMaxKernel2PfS_4int2S0_S0__param_2[8],
	.param .align 8 .b8 _Z20computeMinMaxKernel2PfS_4int2S0_S0__param_3[8],
	.param .align 8 .b8 _Z20computeMinMaxKernel2PfS_4int2S0_S0__param_4[8]
)
{
	.reg .pred 	%p<72>;
	.reg .b16 	%rs<3>;
	.reg .b32 	%r<75>;
	.reg .b32 	%f<153>;
	.reg .b64 	%rd<16>;
	.reg .b64 	%fd<7>;

	ld.param.u32 	%r35, [_Z20computeMinMaxKernel2PfS_4int2S0_S0__param_3];
	ld.param.u32 	%r36, [_Z20computeMinMaxKernel2PfS_4int2S0_S0__param_4];
	ld.param.u64 	%rd4, [_Z20computeMinMaxKernel2PfS_4int2S0_S0__param_0];
	ld.param.u64 	%rd3, [_Z20computeMinMaxKernel2PfS_4int2S0_S0__param_1];
	ld.param.v2.u32 	{%r37, %r38}, [_Z20computeMinMaxKernel2PfS_4int2S0_S0__param_2];
	cvta.to.global.u64 	%rd1, %rd4;
	mov.u32 	%r1, %tid.x;
	add.s32 	%r39, %r38, %r1;
	mad.lo.s32 	%r40, %r36, %r39, %r37;
	shl.b32 	%r66, %r40, 1;
	shl.b32 	%r3, %r35, 1;
	mul.wide.s32 	%rd5, %r66, 4;
	add.s64 	%rd6, %rd1, %rd5;
	ld.global.f32 	%f138, [%rd6];
	setp.lt.s32 	%p1, %r35, 1;
	mov.f32 	%f137, %f138;
	@%p1 bra 	$L__BB12_13;
	add.s32 	%r41, %r66, 2;
	add.s32 	%r42, %r66, %r3;
	max.s32 	%r43, %r42, %r41;
	not.b32 	%r44, %r66;
	add.s32 	%r4, %r43, %r44;
	shr.u32 	%r45, %r4, 1;
	add.s32 	%r5, %r45, 1;
	and.b32  	%r6, %r5, 7;
	setp.lt.u32 	%p2, %r4, 14;
	mov.f32 	%f137, %f138;
	@%p2 bra 	$L__BB12_4;
	and.b32  	%r46, %r5, -8;
	neg.s32 	%r64, %r46;
	add.s64 	%rd2, %rd1, 32;
	mov.f32 	%f137, %f138;
$L__BB12_3:
	.pragma "nounroll";
	mul.wide.s32 	%rd7, %r66, 4;
	add.s64 	%rd8, %rd2, %rd7;
	ld.global.f32 	%f48, [%rd8+-32];
	setp.lt.f32 	%p3, %f48, %f137;
	selp.f32 	%f49, %f48, %f137, %p3;
	setp.gt.f32 	%p4, %f48, %f138;
	selp.f32 	%f50, %f48, %f138, %p4;
	ld.global.f32 	%f51, [%rd8+-24];
	setp.lt.f32 	%p5, %f51, %f49;
	selp.f32 	%f52, %f51, %f49, %p5;
	setp.gt.f32 	%p6, %f51, %f50;
	selp.f32 	%f53, %f51, %f50, %p6;
	ld.global.f32 	%f54, [%rd8+-16];
	setp.lt.f32 	%p7, %f54, %f52;
	selp.f32 	%f55, %f54, %f52, %p7;
	setp.gt.f32 	%p8, %f54, %f53;
	selp.f32 	%f56, %f54, %f53, %p8;
	ld.global.f32 	%f57, [%rd8+-8];
	setp.lt.f32 	%p9, %f57, %f55;
	selp.f32 	%f58, %f57, %f55, %p9;
	setp.gt.f32 	%p10, %f57, %f56;
	selp.f32 	%f59, %f57, %f56, %p10;
	ld.global.f32 	%f60, [%rd8];
	setp.lt.f32 	%p11, %f60, %f58;
	selp.f32 	%f61, %f60, %f58, %p11;
	setp.gt.f32 	%p12, %f60, %f59;
	selp.f32 	%f62, %f60, %f59, %p12;
	ld.global.f32 	%f63, [%rd8+8];
	setp.lt.f32 	%p13, %f63, %f61;
	selp.f32 	%f64, %f63, %f61, %p13;
	setp.gt.f32 	%p14, %f63, %f62;
	selp.f32 	%f65, %f63, %f62, %p14;
	ld.global.f32 	%f66, [%rd8+16];
	setp.lt.f32 	%p15, %f66, %f64;
	selp.f32 	%f67, %f66, %f64, %p15;
	setp.gt.f32 	%p16, %f66, %f65;
	selp.f32 	%f68, %f66, %f65, %p16;
	ld.global.f32 	%f69, [%rd8+24];
	setp.lt.f32 	%p17, %f69, %f67;
	selp.f32 	%f137, %f69, %f67, %p17;
	setp.gt.f32 	%p18, %f69, %f68;
	selp.f32 	%f138, %f69, %f68, %p18;
	add.s32 	%r66, %r66, 16;
	add.s32 	%r64, %r64, 8;
	setp.ne.s32 	%p19, %r64, 0;
	@%p19 bra 	$L__BB12_3;
$L__BB12_4:
	setp.eq.s32 	%p20, %r6, 0;
	@%p20 bra 	$L__BB12_13;
	setp.lt.u32 	%p21, %r6, 4;
	@%p21 bra 	$L__BB12_7;
	mul.wide.s32 	%rd9, %r66, 4;
	add.s64 	%rd10, %rd1, %rd9;
	ld.global.f32 	%f71, [%rd10];
	setp.lt.f32 	%p22, %f71, %f137;
	selp.f32 	%f72, %f71, %f137, %p22;
	setp.gt.f32 	%p23, %f71, %f138;
	selp.f32 	%f73, %f71, %f138, %p23;
	ld.global.f32 	%f74, [%rd10+8];
	setp.lt.f32 	%p24, %f74, %f72;
	selp.f32 	%f75, %f74, %f72, %p24;
	setp.gt.f32 	%p25, %f74, %f73;
	selp.f32 	%f76, %f74, %f73, %p25;
	ld.global.f32 	%f77, [%rd10+16];
	setp.lt.f32 	%p26, %f77, %f75;
	selp.f32 	%f78, %f77, %f75, %p26;
	setp.gt.f32 	%p27, %f77, %f76;
	selp.f32 	%f79, %f77, %f76, %p27;
	ld.global.f32 	%f80, [%rd10+24];
	setp.lt.f32 	%p28, %f80, %f78;
	selp.f32 	%f137, %f80, %f78, %p28;
	setp.gt.f32 	%p29, %f80, %f79;
	selp.f32 	%f138, %f80, %f79, %p29;
	add.s32 	%r66, %r66, 8;
$L__BB12_7:
	and.b32  	%r47, %r5, 3;
	setp.eq.s32 	%p30, %r47, 0;
	@%p30 bra 	$L__BB12_13;
	setp.eq.s32 	%p31, %r47, 1;
	@%p31 bra 	$L__BB12_10;
	mul.wide.s32 	%rd11, %r66, 4;
	add.s64 	%rd12, %rd1, %rd11;
	ld.global.f32 	%f82, [%rd12];
	setp.lt.f32 	%p32, %f82, %f137;
	selp.f32 	%f83, %f82, %f137, %p32;
	setp.gt.f32 	%p33, %f82, %f138;
	selp.f32 	%f84, %f82, %f138, %p33;
	ld.global.f32 	%f85, [%rd12+8];
	setp.lt.f32 	%p34, %f85, %f83;
	selp.f32 	%f137, %f85, %f83, %p34;
	setp.gt.f32 	%p35, %f85, %f84;
	selp.f32 	%f138, %f85, %f84, %p35;
	add.s32 	%r66, %r66, 4;
$L__BB12_10:
	and.b32  	%r48, %r4, 2;
	setp.ne.s32 	%p36, %r48, 0;
	@%p36 bra 	$L__BB12_13;
	mul.wide.s32 	%rd13, %r66, 4;
	add.s64 	%rd14, %rd1, %rd13;
	ld.global.f32 	%f22, [%rd14];
	setp.lt.f32 	%p37, %f22, %f137;
	selp.f32 	%f137, %f22, %f137, %p37;
	setp.leu.f32 	%p38, %f22, %f138;
	@%p38 bra 	$L__BB12_13;
	mov.f32 	%f138, %f22;
$L__BB12_13:
	shl.b32 	%r49, %r1, 3;
	mov.u32 	%r50, tmpMinMaxArr;
	add.s32 	%r51, %r50, %r49;
	st.shared.v2.f32 	[%r51], {%f137, %f138};
	bar.sync 	0;
	setp.ne.s32 	%p39, %r1, 0;
	@%p39 bra 	$L__BB12_24;
	mov.u32 	%r17, %ntid.x;
	shl.b32 	%r18, %r17, 1;
	ld.shared.f32 	%f151, [tmpMinMaxArr];
	and.b32  	%r19, %r18, 6;
	setp.lt.u32 	%p40, %r17, 4;
	mov.b32 	%r72, 0;
	mov.f32 	%f152, %f151;
	@%p40 bra 	$L__BB12_17;
	and.b32  	%r72, %r18, 4088;
	add.s32 	%r69, %r50, 16;
	and.b32  	%r56, %r18, -8;
	neg.s32 	%r70, %r56;
	mov.f32 	%f152, %f151;
$L__BB12_16:
	.pragma "nounroll";
	ld.shared.v4.f32 	{%f87, %f88, %f89, %f90}, [%r69+-16];
	setp.lt.f32 	%p41, %f87, %f152;
	selp.f32 	%f91, %f87, %f152, %p41;
	setp.gt.f32 	%p42, %f87, %f151;
	selp.f32 	%f92, %f87, %f151, %p42;
	setp.lt.f32 	%p43, %f88, %f91;
	selp.f32 	%f93, %f88, %f91, %p43;
	setp.gt.f32 	%p44, %f88, %f92;
	selp.f32 	%f94, %f88, %f92, %p44;
	setp.lt.f32 	%p45, %f89, %f93;
	selp.f32 	%f95, %f89, %f93, %p45;
	setp.gt.f32 	%p46, %f89, %f94;
	selp.f32 	%f96, %f89, %f94, %p46;
	setp.lt.f32 	%p47, %f90, %f95;
	selp.f32 	%f97, %f90, %f95, %p47;
	setp.gt.f32 	%p48, %f90, %f96;
	selp.f32 	%f98, %f90, %f96, %p48;
	ld.shared.v4.f32 	{%f99, %f100, %f101, %f102}, [%r69];
	setp.lt.f32 	%p49, %f99, %f97;
	selp.f32 	%f103, %f99, %f97, %p49;
	setp.gt.f32 	%p50, %f99, %f98;
	selp.f32 	%f104, %f99, %f98, %p50;
	setp.lt.f32 	%p51, %f100, %f103;
	selp.f32 	%f105, %f100, %f103, %p51;
	setp.gt.f32 	%p52, %f100, %f104;
	selp.f32 	%f106, %f100, %f104, %p52;
	setp.lt.f32 	%p53, %f101, %f105;
	selp.f32 	%f107, %f101, %f105, %p53;
	setp.gt.f32 	%p54, %f101, %f106;
	selp.f32 	%f108, %f101, %f106, %p54;
	setp.lt.f32 	%p55, %f102, %f107;
	selp.f32 	%f152, %f102, %f107, %p55;
	setp.gt.f32 	%p56, %f102, %f108;
	selp.f32 	%f151, %f102, %f108, %p56;
	add.s32 	%r70, %r70, 8;
	add.s32 	%r69, %r69, 32;
	setp.ne.s32 	%p57, %r70, 0;
	@%p57 bra 	$L__BB12_16;
$L__BB12_17:
	setp.eq.s32 	%p58, %r19, 0;
	@%p58 bra 	$L__BB12_23;
	setp.lt.u32 	%p59, %r19, 4;
	@%p59 bra 	$L__BB12_20;
	shl.b32 	%r57, %r72, 2;
	add.s32 	%r59, %r50, %r57;
	ld.shared.f32 	%f110, [%r59];
	setp.lt.f32 	%p60, %f110, %f152;
	selp.f32 	%f111, %f110, %f152, %p60;
	setp.gt.f32 	%p61, %f110, %f151;
	selp.f32 	%f112, %f110, %f151, %p61;
	ld.shared.f32 	%f113, [%r59+4];
	setp.lt.f32 	%p62, %f113, %f111;
	selp.f32 	%f114, %f113, %f111, %p62;
	setp.gt.f32 	%p63, %f113, %f112;
	selp.f32 	%f115, %f113, %f112, %p63;
	ld.shared.f32 	%f116, [%r59+8];
	setp.lt.f32 	%p64, %f116, %f114;
	selp.f32 	%f117, %f116, %f114, %p64;
	setp.gt.f32 	%p65, %f116, %f115;
	selp.f32 	%f118, %f116, %f115, %p65;
	ld.shared.f32 	%f119, [%r59+12];
	setp.lt.f32 	%p66, %f119, %f117;
	selp.f32 	%f152, %f119, %f117, %p66;
	setp.gt.f32 	%p67, %f119, %f118;
	selp.f32 	%f151, %f119, %f118, %p67;
	add.s32 	%r72, %r72, 4;
$L__BB12_20:
	and.b32  	%r60, %r18, 2;
	setp.eq.s32 	%p68, %r60, 0;
	@%p68 bra 	$L__BB12_23;
	shl.b32 	%r61, %r72, 2;
	add.s32 	%r74, %r50, %r61;
	cvt.u16.u32 	%rs1, %r17;
	and.b16  	%rs2, %rs1, 1;
	mul.wide.u16 	%r63, %rs2, 2;
	neg.s32 	%r73, %r63;
$L__BB12_22:
	.pragma "nounroll";
	ld.shared.f32 	%f120, [%r74];
	setp.lt.f32 	%p69, %f120, %f152;
	selp.f32 	%f152, %f120, %f152, %p69;
	setp.gt.f32 	%p70, %f120, %f151;
	selp.f32 	%f151, %f120, %f151, %p70;
	add.s32 	%r74, %r74, 4;
	add.s32 	%r73, %r73, 1;
	setp.ne.s32 	%p71, %r73, 0;
	@%p71 bra 	$L__BB12_22;
$L__BB12_23:
	cvta.to.global.u64 	%rd15, %rd3;
	cvt.f64.f32 	%fd1, %f152;
	mul.f64 	%fd2, %fd1, 0d3F70000000000000;
	mul.f64 	%fd3, %fd2, 0d3F70000000000000;
	cvt.rn.f32.f64 	%f121, %fd3;
	st.global.f32 	[%rd15], %f121;
	cvt.f64.f32 	%fd4, %f151;
	mul.f64 	%fd5, %fd4, 0d3F70000000000000;
	mul.f64 	%fd6, %fd5, 0d3F70000000000000;
	cvt.rn.f32.f64 	%f122, %fd6;
	st.global.f32 	[%rd15+4], %f122;
$L__BB12_24:
	ret;

}
.entry _Z23normalizeAveragesKernelPfS_(
	.param .u64 .ptr .align 1 _Z23normalizeAveragesKernelPfS__param_0,
	.param .u64 .ptr .align 1 _Z23normalizeAveragesKernelPfS__param_1
)
{
	.reg .b32 	%r<5>;
	.reg .b32 	%f<7>;
	.reg .b64 	%rd<7>;

	ld.param.u64 	%rd1, [_Z23normalizeAveragesKernelPfS__param_0];
	ld.param.u64 	%rd2, [_Z23normalizeAveragesKernelPfS__param_1];
	cvta.to.global.u64 	%rd3, %rd2;
	cvta.to.global.u64 	%rd4, %rd1;
	mov.u32 	%r1, %ctaid.x;
	mov.u32 	%r2, %ntid.x;
	mov.u32 	%r3, %tid.x;
	mad.lo.s32 	%r4, %r1, %r2, %r3;
	mul.wide.s32 	%rd5, %r4, 4;
	add.s64 	%rd6, %rd4, %rd5;
	ld.global.f32 	%f1, [%rd6];
	ld.global.f32 	%f2, [%rd3];
	sub.f32 	%f3, %f1, %f2;
	ld.global.f32 	%f4, [%rd3+4];
	sub.f32 	%f5, %f4, %f2;
	div.rn.f32 	%f6, %f3, %f5;
	st.global.f32 	[%rd6], %f6;
	ret;

}


// ===== COMPILED SASS (sm_100) =====

	.target	sm_100

	.elftype	@"ET_EXEC"


//--------------------- .note.nv.tkinfo           --------------------------
	.section	.note.nv.tkinfo,"",@"SHT_NOTE"
	.sectionflags	@"SHF_NOTE_NV_TKINFO"
	.tkinfo
        /*0018*/ 	.word	0x00000002
        /*0030*/ 	.string	""
        /*0030*/ 	.string	"ptxas"
        /*0030*/ 	.string	"Cuda compilation tools, release 13.0, V13.0.88"
        /*0030*/ 	.string	"Build cuda_13.0.r13.0/compiler.36424714_0"
        /*0030*/ 	.string	"-arch sm_100 -m 64 "



//--------------------- .note.nv.cuinfo           --------------------------
	.section	.note.nv.cuinfo,"",@"SHT_NOTE"
	.sectionflags	@"SHF_NOTE_NV_CUINFO"
        /*0018*/ 	.short	0x0002
        /*001a*/ 	.short	0x0064
        /*001c*/ 	.short	0x0082
	.zero		2


//--------------------- .nv.info                  --------------------------
	.section	.nv.info,"",@"SHT_CUDA_INFO"
	.align	4


	//----- nvinfo : EIATTR_REGCOUNT
	.align		4
        /*0000*/ 	.byte	0x04, 0x2f
        /*0002*/ 	.short	(.L_2 - .L_1)
	.align		4
.L_1:
        /*0004*/ 	.word	index@(_Z14generateFilterPffffff4int2S0_)
        /*0008*/ 	.word	0x0000001d


	//----- nvinfo : EIATTR_FRAME_SIZE
	.align		4
.L_2:
        /*000c*/ 	.byte	0x04, 0x11
        /*000e*/ 	.short	(.L_4 - .L_3)
	.align		4
.L_3:
        /*0010*/ 	.word	index@($__internal_5_$__cuda_sm20_div_rn_f64_full)
        /*0014*/ 	.word	0x00000020


	//----- nvinfo : EIATTR_FRAME_SIZE
	.align		4
.L_4:
        /*0018*/ 	.byte	0x04, 0x11
        /*001a*/ 	.short	(.L_6 - .L_5)
	.align		4
.L_5:
        /*001c*/ 	.word	index@(_Z14generateFilterPffffff4int2S0_)
        /*0020*/ 	.word	0x00000020


	//----- nvinfo : EIATTR_REGCOUNT
	.align		4
.L_6:
        /*0024*/ 	.byte	0x04, 0x2f
        /*0026*/ 	.short	(.L_8 - .L_7)
	.align		4
.L_7:
        /*0028*/ 	.word	index@(_Z14gaussianKernelPffff4int2S0_)
        /*002c*/ 	.word	0x0000001c


	//----- nvinfo : EIATTR_FRAME_SIZE
	.align		4
.L_8:
        /*0030*/ 	.byte	0x04, 0x11
        /*0032*/ 	.short	(.L_10 - .L_9)
	.align		4
.L_9:
        /*0034*/ 	.word	index@($__internal_4_$__cuda_sm20_div_rn_f64_full)
        /*0038*/ 	.word	0x00000000


	//----- nvinfo : EIATTR_FRAME_SIZE
	.align		4
.L_10:
        /*003c*/ 	.byte	0x04, 0x11
        /*003e*/ 	.short	(.L_12 - .L_11)
	.align		4
.L_11:
        /*0040*/ 	.word	index@(_Z14gaussianKernelPffff4int2S0_)
        /*0044*/ 	.word	0x00000000


	//----- nvinfo : EIATTR_REGCOUNT
	.align		4
.L_12:
        /*0048*/ 	.byte	0x04, 0x2f
        /*004a*/ 	.short	(.L_14 - .L_13)
	.align		4
.L_13:
        /*004c*/ 	.word	index@(_Z14harmonicKernelPffff4int2S0_)
        /*0050*/ 	.word	0x0000001a


	//----- nvinfo : EIATTR_FRAME_SIZE
	.align		4
.L_14:
        /*0054*/ 	.byte	0x04, 0x11
        /*0056*/ 	.short	(.L_16 - .L_15)
	.align		4
.L_15:
        /*0058*/ 	.word	index@($__internal_3_$__cuda_sm20_div_rn_f64_full)
        /*005c*/ 	.word	0x00000020


	//----- nvinfo : EIATTR_FRAME_SIZE
	.align		4
.L_16:
        /*0060*/ 	.byte	0x04, 0x11
        /*0062*/ 	.short	(.L_18 - .L_17)
	.align		4
.L_17:
        /*0064*/ 	.word	index@(_Z14harmonicKernelPffff4int2S0_)
        /*0068*/ 	.word	0x00000020


	//----- nvinfo : EIATTR_REGCOUNT
	.align		4
.L_18:
        /*006c*/ 	.byte	0x04, 0x2f
        /*006e*/ 	.short	(.L_20 - .L_19)
	.align		4
.L_19:
        /*0070*/ 	.word	index@(_Z25multiplyRealComplexKernelPfS_S_)
        /*0074*/ 	.word	0x0000000e


	//----- nvinfo : EIATTR_FRAME_SIZE
	.align		4
.L_20:
        /*0078*/ 	.byte	0x04, 0x11
        /*007a*/ 	.short	(.L_22 - .L_21)
	.align		4
.L_21:
        /*007c*/ 	.word	index@(_Z25multiplyRealComplexKernelPfS_S_)
        /*0080*/ 	.word	0x00000000


	//----- nvinfo : EIATTR_REGCOUNT
	.align		4
.L_22:
        /*0084*/ 	.byte	0x04, 0x2f
        /*0086*/ 	.short	(.L_24 - .L_23)
	.align		4
.L_23:
        /*0088*/ 	.word	index@(_Z28multiplyComplexComplexKernelPfS_S_)
        /*008c*/ 	.word	0x00000012


	//----- nvinfo : EIATTR_FRAME_SIZE
	.align		4
.L_24:
        /*0090*/ 	.byte	0x04, 0x11
        /*0092*/ 	.short	(.L_26 - .L_25)
	.align		4
.L_25:
        /*0094*/ 	.word	index@(_Z28multiplyComplexComplexKernelPfS_S_)
        /*0098*/ 	.word	0x00000000


	//----- nvinfo : EIATTR_REGCOUNT
	.align		4
.L_26:
        /*009c*/ 	.byte	0x04, 0x2f
        /*009e*/ 	.short	(.L_28 - .L_27)
	.align		4
.L_27:
        /*00a0*/ 	.word	index@(_Z12centerKernelPf4int2)
        /*00a4*/ 	.word	0x0000000a


	//----- nvinfo : EIATTR_FRAME_SIZE
	.align		4
.L_28:
        /*00a8*/ 	.byte	0x04, 0x11
        /*00aa*/ 	.short	(.L_30 - .L_29)
	.align		4
.L_29:
        /*00ac*/ 	.word	index@(_Z12centerKernelPf4int2)
        /*00b0*/ 	.word	0x00000000


	//----- nvinfo : EIATTR_REGCOUNT
	.align		4
.L_30:
        /*00b4*/ 	.byte	0x04, 0x2f
        /*00b6*/ 	.short	(.L_32 - .L_31)
	.align		4
.L_31:
        /*00b8*/ 	.word	index@(_Z24complexToMagnitudeKernelPfS_)
        /*00bc*/ 	.word	0x0000000b


	//----- nvinfo : EIATTR_FRAME_SIZE
	.align		4
.L_32:
        /*00c0*/ 	.byte	0x04, 0x11
        /*00c2*/ 	.short	(.L_34 - .L_33)
	.align		4
.L_33:
        /*00c4*/ 	.word	index@($__internal_2_$__cuda_sm20_sqrt_rn_f32_slowpath)
        /*00c8*/ 	.word	0x00000000


	//----- nvinfo : EIATTR_FRAME_SIZE
	.align		4
.L_34:
        /*00cc*/ 	.byte	0x04, 0x11
        /*00ce*/ 	.short	(.L_36 - .L_35)
	.align		4
.L_35:
        /*00d0*/ 	.word	index@(_Z24complexToMagnitudeKernelPfS_)
        /*00d4*/ 	.word	0x00000000


	//----- nvinfo : EIATTR_REGCOUNT
	.align		4
.L_36:
        /*00d8*/ 	.byte	0x04, 0x2f
        /*00da*/ 	.short	(.L_38 - .L_37)
	.align		4
.L_37:
        /*00dc*/ 	.word	index@(_Z19complexToRealKernelPfS_)
        /*00e0*/ 	.word	0x0000000a


	//----- nvinfo : EIATTR_FRAME_SIZE
	.align		4
.L_38:
        /*00e4*/ 	.byte	0x04, 0x11
        /*00e6*/ 	.short	(.L_40 - .L_39)
	.align		4
.L_39:
        /*00e8*/ 	.word	index@(_Z19complexToRealKernelPfS_)
        /*00ec*/ 	.word	0x00000000


	//----- nvinfo : EIATTR_REGCOUNT
	.align		4
.L_40:
        /*00f0*/ 	.byte	0x04, 0x2f
        /*00f2*/ 	.short	(.L_42 - .L_41)
	.align		4
.L_41:
        /*00f4*/ 	.word	index@(_Z19realToComplexKernelPfS_)
        /*00f8*/ 	.word	0x0000000a


	//----- nvinfo : EIATTR_FRAME_SIZE
	.align		4
.L_42:
        /*00fc*/ 	.byte	0x04, 0x11
        /*00fe*/ 	.short	(.L_44 - .L_43)
	.align		4
.L_43:
        /*0100*/ 	.word	index@(_Z19realToComplexKernelPfS_)
        /*0104*/ 	.word	0x00000000


	//----- nvinfo : EIATTR_REGCOUNT
	.align		4
.L_44:
        /*0108*/ 	.byte	0x04, 0x2f
        /*010a*/ 	.short	(.L_46 - .L_45)
	.align		4
.L_45:
        /*010c*/ 	.word	index@(_Z22differenceImagesKernelPfS_S_f)
        /*0110*/ 	.word	0x0000000c


	//----- nvinfo : EIATTR_FRAME_SIZE
	.align		4
.L_46:
        /*0114*/ 	.byte	0x04, 0x11
        /*0116*/ 	.short	(.L_48 - .L_47)
	.align		4
.L_47:
        /*0118*/ 	.word	index@(_Z22differenceImagesKernelPfS_S_f)
        /*011c*/ 	.word	0x00000000


	//----- nvinfo : EIATTR_REGCOUNT
	.align		4
.L_48:
        /*0120*/ 	.byte	0x04, 0x2f
        /*0122*/ 	.short	(.L_50 - .L_49)
	.align		4
.L_49:
        /*0124*/ 	.word	index@(_Z21computeAveragesKernelPfS_4int2S0_S0_f)
        /*0128*/ 	.word	0x0000001e


	//----- nvinfo : EIATTR_FRAME_SIZE
	.align		4
.L_50:
        /*012c*/ 	.byte	0x04, 0x11
        /*012e*/ 	.short	(.L_52 - .L_51)
	.align		4
.L_51:
        /*0130*/ 	.word	index@($__internal_1_$__cuda_sm3x_div_rn_noftz_f32_slowpath)
        /*0134*/ 	.word	0x00000000


	//----- nvinfo : EIATTR_FRAME_SIZE
	.align		4
.L_52:
        /*0138*/ 	.byte	0x04, 0x11
        /*013a*/ 	.short	(.L_54 - .L_53)
	.align		4
.L_53:
        /*013c*/ 	.word	index@(_Z21computeAveragesKernelPfS_4int2S0_S0_f)
        /*0140*/ 	.word	0x00000000


	//----- nvinfo : EIATTR_REGCOUNT
	.align		4
.L_54:
        /*0144*/ 	.byte	0x04, 0x2f
        /*0146*/ 	.short	(.L_56 - .L_55)
	.align		4
.L_55:
        /*0148*/ 	.word	index@(_Z19computeMinMaxKernelPfS_4int2)
        /*014c*/ 	.word	0x00000018


	//----- nvinfo : EIATTR_FRAME_SIZE
	.align		4
.L_56:
        /*0150*/ 	.byte	0x04, 0x11
        /*0152*/ 	.short	(.L_58 - .L_57)
	.align		4
.L_57:
        /*0154*/ 	.word	index@(_Z19computeMinMaxKernelPfS_4int2)
        /*0158*/ 	.word	0x00000000


	//----- nvinfo : EIATTR_REGCOUNT
	.align		4
.L_58:
        /*015c*/ 	.byte	0x04, 0x2f
        /*015e*/ 	.short	(.L_60 - .L_59)
	.align		4
.L_59:
        /*0160*/ 	.word	index@(_Z20computeMinMaxKernel2PfS_4int2S0_S0_)
        /*0164*/ 	.word	0x00000019


	//----- nvinfo : EIATTR_FRAME_SIZE
	.align		4
.L_60:
        /*0168*/ 	.byte	0x04, 0x11
        /*016a*/ 	.short	(.L_62 - .L_61)
	.align		4
.L_61:
        /*016c*/ 	.word	index@(_Z20computeMinMaxKernel2PfS_4int2S0_S0_)
        /*0170*/ 	.word	0x00000000


	//----- nvinfo : EIATTR_REGCOUNT
	.align		4
.L_62:
        /*0174*/ 	.byte	0x04, 0x2f
        /*0176*/ 	.short	(.L_64 - .L_63)
	.align		4
.L_63:
        /*0178*/ 	.word	index@(_Z23normalizeAveragesKernelPfS_)
        /*017c*/ 	.word	0x00000011


	//----- nvinfo : EIATTR_FRAME_SIZE
	.align		4
.L_64:
        /*0180*/ 	.byte	0x04, 0x11
        /*0182*/ 	.short	(.L_66 - .L_65)
	.align		4
.L_65:
        /*0184*/ 	.word	index@($__internal_0_$__cuda_sm3x_div_rn_noftz_f32_slowpath)
        /*0188*/ 	.word	0x00000000


	//----- nvinfo : EIATTR_FRAME_SIZE
	.align		4
.L_66:
        /*018c*/ 	.byte	0x04, 0x11
        /*018e*/ 	.short	(.L_68 - .L_67)
	.align		4
.L_67:
        /*0190*/ 	.word	index@(_Z23normalizeAveragesKernelPfS_)
        /*0194*/ 	.word	0x00000000


	//----- nvinfo : EIATTR_MIN_STACK_SIZE
	.align		4
.L_68:
        /*0198*/ 	.byte	0x04, 0x12
        /*019a*/ 	.short	(.L_70 - .L_69)
	.align		4
.L_69:
        /*019c*/ 	.word	index@(_Z23normalizeAveragesKernelPfS_)
        /*01a0*/ 	.word	0x00000000


	//----- nvinfo : EIATTR_MIN_STACK_SIZE
	.align		4
.L_70:
        /*01a4*/ 	.byte	0x04, 0x12
        /*01a6*/ 	.short	(.L_72 - .L_71)
	.align		4
.L_71:
        /*01a8*/ 	.word	index@(_Z20computeMinMaxKernel2PfS_4int2S0_S0_)
        /*01ac*/ 	.word	0x00000000


	//----- nvinfo : EIATTR_MIN_STACK_SIZE
	.align		4
.L_72:
        /*01b0*/ 	.byte	0x04, 0x12
        /*01b2*/ 	.short	(.L_74 - .L_73)
	.align		4
.L_73:
        /*01b4*/ 	.word	index@(_Z19computeMinMaxKernelPfS_4int2)
        /*01b8*/ 	.word	0x00000000


	//----- nvinfo : EIATTR_MIN_STACK_SIZE
	.align		4
.L_74:
        /*01bc*/ 	.byte	0x04, 0x12
        /*01be*/ 	.short	(.L_76 - .L_75)
	.align		4
.L_75:
        /*01c0*/ 	.word	index@(_Z21computeAveragesKernelPfS_4int2S0_S0_f)
        /*01c4*/ 	.word	0x00000000


	//----- nvinfo : EIATTR_MIN_STACK_SIZE
	.align		4
.L_76:
        /*01c8*/ 	.byte	0x04, 0x12
        /*01ca*/ 	.short	(.L_78 - .L_77)
	.align		4
.L_77:
        /*01cc*/ 	.word	index@(_Z22differenceImagesKernelPfS_S_f)
        /*01d0*/ 	.word	0x00000000


	//----- nvinfo : EIATTR_MIN_STACK_SIZE
	.align		4
.L_78:
        /*01d4*/ 	.byte	0x04, 0x12
        /*01d6*/ 	.short	(.L_80 - .L_79)
	.align		4
.L_79:
        /*01d8*/ 	.word	index@(_Z19realToComplexKernelPfS_)
        /*01dc*/ 	.word	0x00000000


	//----- nvinfo : EIATTR_MIN_STACK_SIZE
	.align		4
.L_80:
        /*01e0*/ 	.byte	0x04, 0x12
        /*01e2*/ 	.short	(.L_82 - .L_81)
	.align		4
.L_81:
        /*01e4*/ 	.word	index@(_Z19complexToRealKernelPfS_)
        /*01e8*/ 	.word	0x00000000


	//----- nvinfo : EIATTR_MIN_STACK_SIZE
	.align		4
.L_82:
        /*01ec*/ 	.byte	0x04, 0x12
        /*01ee*/ 	.short	(.L_84 - .L_83)
	.align		4
.L_83:
        /*01f0*/ 	.word	index@(_Z24complexToMagnitudeKernelPfS_)
        /*01f4*/ 	.word	0x00000000


	//----- nvinfo : EIATTR_MIN_STACK_SIZE
	.align		4
.L_84:
        /*01f8*/ 	.byte	0x04, 0x12
        /*01fa*/ 	.short	(.L_86 - .L_85)
	.align		4
.L_85:
        /*01fc*/ 	.word	index@(_Z12centerKernelPf4int2)
        /*0200*/ 	.word	0x00000000


	//----- nvinfo : EIATTR_MIN_STACK_SIZE
	.align		4
.L_86:
        /*0204*/ 	.byte	0x04, 0x12
        /*0206*/ 	.short	(.L_88 - .L_87)
	.align		4
.L_87:
        /*0208*/ 	.word	index@(_Z28multiplyComplexComplexKernelPfS_S_)
        /*020c*/ 	.word	0x00000000


	//----- nvinfo : EIATTR_MIN_STACK_SIZE
	.align		4
.L_88:
        /*0210*/ 	.byte	0x04, 0x12
        /*0212*/ 	.short	(.L_90 - .L_89)
	.align		4
.L_89:
        /*0214*/ 	.word	index@(_Z25multiplyRealComplexKernelPfS_S_)
        /*0218*/ 	.word	0x00000000


	//----- nvinfo : EIATTR_MIN_STACK_SIZE
	.align		4
.L_90:
        /*021c*/ 	.byte	0x04, 0x12
        /*021e*/ 	.short	(.L_92 - .L_91)
	.align		4
.L_91:
        /*0220*/ 	.word	index@(_Z14harmonicKernelPffff4int2S0_)
        /*0224*/ 	.word	0x00000020


	//----- nvinfo : EIATTR_MIN_STACK_SIZE
	.align		4
.L_92:
        /*0228*/ 	.byte	0x04, 0x12
        /*022a*/ 	.short	(.L_94 - .L_93)
	.align		4
.L_93:
        /*022c*/ 	.word	index@(_Z14gaussianKernelPffff4int2S0_)
        /*0230*/ 	.word	0x00000000


	//----- nvinfo : EIATTR_MIN_STACK_SIZE
	.align		4
.L_94:
        /*0234*/ 	.byte	0x04, 0x12
        /*0236*/ 	.short	(.L_96 - .L_95)
	.align		4
.L_95:
        /*0238*/ 	.word	index@(_Z14generateFilterPffffff4int2S0_)
        /*023c*/ 	.word	0x00000020
.L_96:


//--------------------- .nv.compat                --------------------------
	.section	.nv.compat,"",@"SHT_CUDA_COMPAT_INFO"
	.align	4
        /*0000*/ 	.byte	0x02, 0x09, 0x00, 0x00, 0x02, 0x02, 0x01, 0x00, 0x02, 0x05, 0x05, 0x00, 0x03, 0x07, 0x01, 0x01
        /*0010*/ 	.byte	0x02, 0x03, 0x00, 0x00, 0x02, 0x06, 0x01, 0x00, 0x04, 0x0b, 0x08, 0x00, 0x01, 0x00, 0x00, 0x00
        /*0020*/ 	.byte	0x00, 0x00, 0x00, 0x00


//--------------------- .nv.info._Z23normalizeAveragesKernelPfS_ --------------------------
	.section	.nv.info._Z23normalizeAveragesKernelPfS_,"",@"SHT_CUDA_INFO"
	.sectionflags	@""
	.align	4


	//----- nvinfo : EIATTR_CUDA_API_VERSION
	.align		4
        /*0000*/ 	.byte	0x04, 0x37
        /*0002*/ 	.short	(.L_98 - .L_97)
.L_97:
        /*0004*/ 	.word	0x00000082


	//----- nvinfo : EIATTR_KPARAM_INFO
	.align		4
.L_98:
        /*0008*/ 	.byte	0x04, 0x17
        /*000a*/ 	.short	(.L_100 - .L_99)
.L_99:
        /*000c*/ 	.word	0x00000000
        /*0010*/ 	.short	0x0001
        /*0012*/ 	.short	0x0008
        /*0014*/ 	.byte	0x00, 0xf5, 0x21, 0x00


	//----- nvinfo : EIATTR_KPARAM_INFO
	.align		4
.L_100:
        /*0018*/ 	.byte	0x04, 0x17
        /*001a*/ 	.short	(.L_102 - .L_101)
.L_101:
        /*001c*/ 	.word	0x00000000
        /*0020*/ 	.short	0x0000
        /*0022*/ 	.short	0x0000
        /*0024*/ 	.byte	0x00, 0xf5, 0x21, 0x00


	//----- nvinfo : EIATTR_SPARSE_MMA_MASK
	.align		4
.L_102:
        /*0028*/ 	.byte	0x03, 0x50
        /*002a*/ 	.short	0x0000


	//----- nvinfo : EIATTR_MAXREG_COUNT
	.align		4
        /*002c*/ 	.byte	0x03, 0x1b
        /*002e*/ 	.short	0x00ff


	//----- nvinfo : EIATTR_MERCURY_ISA_VERSION
	.align		4
        /*0030*/ 	.byte	0x03, 0x5f
        /*0032*/ 	.short	0x0101


	//----- nvinfo : EIATTR_VRC_CTA_INIT_COUNT
	.align		4
        /*0034*/ 	.byte	0x02, 0x4a
	.zero		1
	.zero		1


	//----- nvinfo : EIATTR_EXIT_INSTR_OFFSETS
	.align		4
        /*0038*/ 	.byte	0x04, 0x1c
        /*003a*/ 	.short	(.L_104 - .L_103)


	//   ....[0]....
.L_103:
        /*003c*/ 	.word	0x000001c0


	//----- nvinfo : EIATTR_CRS_STACK_SIZE
	.align		4
.L_104:
        /*0040*/ 	.byte	0x04, 0x1e
        /*0042*/ 	.short	(.L_106 - .L_105)
.L_105:
        /*0044*/ 	.word	0x00000000


	//----- nvinfo : EIATTR_CBANK_PARAM_SIZE
	.align		4
.L_106:
        /*0048*/ 	.byte	0x03, 0x19
        /*004a*/ 	.short	0x0010


	//----- nvinfo : EIATTR_PARAM_CBANK
	.align		4
        /*004c*/ 	.byte	0x04, 0x0a
        /*004e*/ 	.short	(.L_108 - .L_107)
	.align		4
.L_107:
        /*0050*/ 	.word	index@(.nv.constant0._Z23normalizeAveragesKernelPfS_)
        /*0054*/ 	.short	0x0380
        /*0056*/ 	.short	0x0010


	//----- nvinfo : EIATTR_SW_WAR
	.align		4
.L_108:
        /*0058*/ 	.byte	0x04, 0x36
        /*005a*/ 	.short	(.L_110 - .L_109)
.L_109:
        /*005c*/ 	.word	0x00000008
.L_110:


//--------------------- .nv.info._Z20computeMinMaxKernel2PfS_4int2S0_S0_ --------------------------
	.section	.nv.info._Z20computeMinMaxKernel2PfS_4int2S0_S0_,"",@"SHT_CUDA_INFO"
	.sectionflags	@""
	.align	4


	//----- nvinfo : EIATTR_CUDA_API_VERSION
	.align		4
        /*0000*/ 	.byte	0x04, 0x37
        /*0002*/ 	.short	(.L_112 - .L_111)
.L_111:
        /*0004*/ 	.word	0x00000082


	//----- nvinfo : EIATTR_KPARAM_INFO
	.align		4
.L_112:
        /*0008*/ 	.byte	0x04, 0x17
        /*000a*/ 	.short	(.L_114 - .L_113)
.L_113:
        /*000c*/ 	.word	0x00000000
        /*0010*/ 	.short	0x0004
        /*0012*/ 	.short	0x0020
        /*0014*/ 	.byte	0x00, 0xf0, 0x21, 0x00


	//----- nvinfo : EIATTR_KPARAM_INFO
	.align		4
.L_114:
        /*0018*/ 	.byte	0x04, 0x17
        /*001a*/ 	.short	(.L_116 - .L_115)
.L_115:
        /*001c*/ 	.word	0x00000000
        /*0020*/ 	.short	0x0003
        /*0022*/ 	.short	0x0018
        /*0024*/ 	.byte	0x00, 0xf0, 0x21, 0x00


	//----- nvinfo : EIATTR_KPARAM_INFO
	.align		4
.L_116:
        /*0028*/ 	.byte	0x04, 0x17
        /*002a*/ 	.short	(.L_118 - .L_117)
.L_117:
        /*002c*/ 	.word	0x00000000
        /*0030*/ 	.short	0x0002
        /*0032*/ 	.short	0x0010
        /*0034*/ 	.byte	0x00, 0xf0, 0x21, 0x00


	//----- nvinfo : EIATTR_KPARAM_INFO
	.align		4
.L_118:
        /*0038*/ 	.byte	0x04, 0x17
        /*003a*/ 	.short	(.L_120 - .L_119)
.L_119:
        /*003c*/ 	.word	0x00000000
        /*0040*/ 	.short	0x0001
        /*0042*/ 	.short	0x0008
        /*0044*/ 	.byte	0x00, 0xf5, 0x21, 0x00


	//----- nvinfo : EIATTR_KPARAM_INFO
	.align		4
.L_120:
        /*0048*/ 	.byte	0x04, 0x17
        /*004a*/ 	.short	(.L_122 - .L_121)
.L_121:
        /*004c*/ 	.word	0x00000000
        /*0050*/ 	.short	0x0000
        /*0052*/ 	.short	0x0000
        /*0054*/ 	.byte	0x00, 0xf5, 0x21, 0x00


	//----- nvinfo : EIATTR_SPARSE_MMA_MASK
	.align		4
.L_122:
        /*0058*/ 	.byte	0x03, 0x50
        /*005a*/ 	.short	0x0000


	//----- nvinfo : EIATTR_MAXREG_COUNT
	.align		4
        /*005c*/ 	.byte	0x03, 0x1b
        /*005e*/ 	.short	0x00ff


	//----- nvinfo : EIATTR_NUM_BARRIERS
	.align		4
        /*0060*/ 	.byte	0x02, 0x4c
        /*0062*/ 	.byte	0x01
	.zero		1


	//----- nvinfo : EIATTR_MERCURY_ISA_VERSION
	.align		4
        /*0064*/ 	.byte	0x03, 0x5f
        /*0066*/ 	.short	0x0101


	//----- nvinfo : EIATTR_VRC_CTA_INIT_COUNT
	.align		4
        /*0068*/ 	.byte	0x02, 0x4a
	.zero		1
	.zero		1


	//----- nvinfo : EIATTR_EXIT_INSTR_OFFSETS
	.align		4
        /*006c*/ 	.byte	0x04, 0x1c
        /*006e*/ 	.short	(.L_124 - .L_123)


	//   ....[0]....
.L_123:
        /*0070*/ 	.word	0x000008c0


	//   ....[1]....
        /*0074*/ 	.word	0x00000f10


	//----- nvinfo : EIATTR_CRS_STACK_SIZE
	.align		4
.L_124:
        /*0078*/ 	.byte	0x04, 0x1e
        /*007a*/ 	.short	(.L_126 - .L_125)
.L_125:
        /*007c*/ 	.word	0x00000000


	//----- nvinfo : EIATTR_CBANK_PARAM_SIZE
	.align		4
.L_126:
        /*0080*/ 	.byte	0x03, 0x19
        /*0082*/ 	.short	0x0028


	//----- nvinfo : EIATTR_PARAM_CBANK
	.align		4
        /*0084*/ 	.byte	0x04, 0x0a
        /*0086*/ 	.short	(.L_128 - .L_127)
	.align		4
.L_127:
        /*0088*/ 	.word	index@(.nv.constant0._Z20computeMinMaxKernel2PfS_4int2S0_S0_)
        /*008c*/ 	.short	0x0380
        /*008e*/ 	.short	0x0028


	//----- nvinfo : EIATTR_SW_WAR
	.align		4
.L_128:
        /*0090*/ 	.byte	0x04, 0x36
        /*0092*/ 	.short	(.L_130 - .L_129)
.L_129:
        /*0094*/ 	.word	0x00000008
.L_130:


//--------------------- .nv.info._Z19computeMinMaxKernelPfS_4int2 --------------------------
	.section	.nv.info._Z19computeMinMaxKernelPfS_4int2,"",@"SHT_CUDA_INFO"
	.sectionflags	@""
	.align	4


	//----- nvinfo : EIATTR_CUDA_API_VERSION
	.align		4
        /*0000*/ 	.byte	0x04, 0x37
        /*0002*/ 	.short	(.L_132 - .L_131)
.L_131:
        /*0004*/ 	.word	0x00000082


	//----- nvinfo : EIATTR_KPARAM_INFO
	.align		4
.L_132:
        /*0008*/ 	.byte	0x04, 0x17
        /*000a*/ 	.short	(.L_134 - .L_133)
.L_133:
        /*000c*/ 	.word	0x00000000
        /*0010*/ 	.short	0x0002
        /*0012*/ 	.short	0x0010
        /*0014*/ 	.byte	0x00, 0xf0, 0x21, 0x00


	//----- nvinfo : EIATTR_KPARAM_INFO
	.align		4
.L_134:
        /*0018*/ 	.byte	0x04, 0x17
        /*001a*/ 	.short	(.L_136 - .L_135)
.L_135:
        /*001c*/ 	.word	0x00000000
        /*0020*/ 	.short	0x0001
        /*0022*/ 	.short	0x0008
        /*0024*/ 	.byte	0x00, 0xf5, 0x21, 0x00


	//----- nvinfo : EIATTR_KPARAM_INFO
	.align		4
.L_136:
        /*0028*/ 	.byte	0x04, 0x17
        /*002a*/ 	.short	(.L_138 - .L_137)
.L_137:
        /*002c*/ 	.word	0x00000000
        /*0030*/ 	.short	0x0000
        /*0032*/ 	.short	0x0000
        /*0034*/ 	.byte	0x00, 0xf5, 0x21, 0x00


	//----- nvinfo : EIATTR_SPARSE_MMA_MASK
	.align		4
.L_138:
        /*0038*/ 	.byte	0x03, 0x50
        /*003a*/ 	.short	0x0000


	//----- nvinfo : EIATTR_MAXREG_COUNT
	.align		4
        /*003c*/ 	.byte	0x03, 0x1b
        /*003e*/ 	.short	0x00ff


	//----- nvinfo : EIATTR_NUM_BARRIERS
	.align		4
        /*0040*/ 	.byte	0x02, 0x4c
        /*0042*/ 	.byte	0x01
	.zero		1


	//----- nvinfo : EIATTR_MERCURY_ISA_VERSION
	.align		4
        /*0044*/ 	.byte	0x03, 0x5f
        /*0046*/ 	.short	0x0101


	//----- nvinfo : EIATTR_VRC_CTA_INIT_COUNT
	.align		4
        /*0048*/ 	.byte	0x02, 0x4a
	.zero		1
	.zero		1


	//----- nvinfo : EIATTR_EXIT_INSTR_OFFSETS
	.align		4
        /*004c*/ 	.byte	0x04, 0x1c
        /*004e*/ 	.short	(.L_140 - .L_139)


	//   ....[0]....
.L_139:
        /*0050*/ 	.word	0x00000890


	//   ....[1]....
        /*0054*/ 	.word	0x00000e80


	//----- nvinfo : EIATTR_CRS_STACK_SIZE
	.align		4
.L_140:
        /*0058*/ 	.byte	0x04, 0x1e
        /*005a*/ 	.short	(.L_142 - .L_141)
.L_141:
        /*005c*/ 	.word	0x00000000


	//----- nvinfo : EIATTR_CBANK_PARAM_SIZE
	.align		4
.L_142:
        /*0060*/ 	.byte	0x03, 0x19
        /*0062*/ 	.short	0x0018


	//----- nvinfo : EIATTR_PARAM_CBANK
	.align		4
        /*0064*/ 	.byte	0x04, 0x0a
        /*0066*/ 	.short	(.L_144 - .L_143)
	.align		4
.L_143:
        /*0068*/ 	.word	index@(.nv.constant0._Z19computeMinMaxKernelPfS_4int2)
        /*006c*/ 	.short	0x0380
        /*006e*/ 	.short	0x0018


	//----- nvinfo : EIATTR_SW_WAR
	.align		4
.L_144:
        /*0070*/ 	.byte	0x04, 0x36
        /*0072*/ 	.short	(.L_146 - .L_145)
.L_145:
        /*0074*/ 	.word	0x00000008
.L_146:


//--------------------- .nv.info._Z21computeAveragesKernelPfS_4int2S0_S0_f --------------------------
	.section	.nv.info._Z21computeAveragesKernelPfS_4int2S0_S0_f,"",@"SHT_CUDA_INFO"
	.sectionflags	@""
	.align	4


	//----- nvinfo : EIATTR_CUDA_API_VERSION
	.align		4
        /*0000*/ 	.byte	0x04, 0x37
        /*0002*/ 	.short	(.L_148 - .L_147)
.L_147:
        /*0004*/ 	.word	0x00000082


	//----- nvinfo : EIATTR_KPARAM_INFO
	.align		4
.L_148:
        /*0008*/ 	.byte	0x04, 0x17
        /*000a*/ 	.short	(.L_150 - .L_149)
.L_149:
        /*000c*/ 	.word	0x00000000
        /*0010*/ 	.short	0x0005
        /*0012*/ 	.short	0x0028
        /*0014*/ 	.byte	0x00, 0xf0, 0x11, 0x00


	//----- nvinfo : EIATTR_KPARAM_INFO
	.align		4
.L_150:
        /*0018*/ 	.byte	0x04, 0x17
        /*001a*/ 	.short	(.L_152 - .L_151)
.L_151:
        /*001c*/ 	.word	0x00000000
        /*0020*/ 	.short	0x0004
        /*0022*/ 	.short	0x0020
        /*0024*/ 	.byte	0x00, 0xf0, 0x21, 0x00


	//----- nvinfo : EIATTR_KPARAM_INFO
	.align		4
.L_152:
        /*0028*/ 	.byte	0x04, 0x17
        /*002a*/ 	.short	(.L_154 - .L_153)
.L_153:
        /*002c*/ 	.word	0x00000000
        /*0030*/ 	.short	0x0003
        /*0032*/ 	.short	0x0018
        /*0034*/ 	.byte	0x00, 0xf0, 0x21, 0x00


	//----- nvinfo : EIATTR_KPARAM_INFO
	.align		4
.L_154:
        /*0038*/ 	.byte	0x04, 0x17
        /*003a*/ 	.short	(.L_156 - .L_155)
.L_155:
        /*003c*/ 	.word	0x00000000
        /*0040*/ 	.short	0x0002
        /*0042*/ 	.short	0x0010
        /*0044*/ 	.byte	0x00, 0xf0, 0x21, 0x00


	//----- nvinfo : EIATTR_KPARAM_INFO
	.align		4
.L_156:
        /*0048*/ 	.byte	0x04, 0x17
        /*004a*/ 	.short	(.L_158 - .L_157)
.L_157:
        /*004c*/ 	.word	0x00000000
        /*0050*/ 	.short	0x0001
        /*0052*/ 	.short	0x0008
        /*0054*/ 	.byte	0x00, 0xf5, 0x21, 0x00


	//----- nvinfo : EIATTR_KPARAM_INFO
	.align		4
.L_158:
        /*0058*/ 	.byte	0x04, 0x17
        /*005a*/ 	.short	(.L_160 - .L_159)
.L_159:
        /*005c*/ 	.word	0x00000000
        /*0060*/ 	.short	0x0000
        /*0062*/ 	.short	0x0000
        /*0064*/ 	.byte	0x00, 0xf5, 0x21, 0x00


	//----- nvinfo : EIATTR_SPARSE_MMA_MASK
	.align		4
.L_160:
        /*0068*/ 	.byte	0x03, 0x50
        /*006a*/ 	.short	0x0000


	//----- nvinfo : EIATTR_MAXREG_COUNT
	.align		4
        /*006c*/ 	.byte	0x03, 0x1b
        /*006e*/ 	.short	0x00ff


	//----- nvinfo : EIATTR_NUM_BARRIERS
	.align		4
        /*0070*/ 	.byte	0x02, 0x4c
        /*0072*/ 	.byte	0x01
	.zero		1


	//----- nvinfo : EIATTR_MERCURY_ISA_VERSION
	.align		4
        /*0074*/ 	.byte	0x03, 0x5f
        /*0076*/ 	.short	0x0101


	//----- nvinfo : EIATTR_VRC_CTA_INIT_COUNT
	.align		4
        /*0078*/ 	.byte	0x02, 0x4a
	.zero		1
	.zero		1


	//----- nvinfo : EIATTR_EXIT_INSTR_OFFSETS
	.align		4
        /*007c*/ 	.byte	0x04, 0x1c
        /*007e*/ 	.short	(.L_162 - .L_161)


	//   ....[0]....
.L_161:
        /*0080*/ 	.word	0x00000ba0


	//   ....[1]....
        /*0084*/ 	.word	0x000011a0


	//----- nvinfo : EIATTR_CRS_STACK_SIZE
	.align		4
.L_162:
        /*0088*/ 	.byte	0x04, 0x1e
        /*008a*/ 	.short	(.L_164 - .L_163)
.L_163:
        /*008c*/ 	.word	0x00000000


	//----- nvinfo : EIATTR_CBANK_PARAM_SIZE
	.align		4
.L_164:
        /*0090*/ 	.byte	0x03, 0x19
        /*0092*/ 	.short	0x002c


	//----- nvinfo : EIATTR_PARAM_CBANK
	.align		4
        /*0094*/ 	.byte	0x04, 0x0a
        /*0096*/ 	.short	(.L_166 - .L_165)
	.align		4
.L_165:
        /*0098*/ 	.word	index@(.nv.constant0._Z21computeAveragesKernelPfS_4int2S0_S0_f)
        /*009c*/ 	.short	0x0380
        /*009e*/ 	.short	0x002c


	//----- nvinfo : EIATTR_SW_WAR
	.align		4
.L_166:
        /*00a0*/ 	.byte	0x04, 0x36
        /*00a2*/ 	.short	(.L_168 - .L_167)
.L_167:
        /*00a4*/ 	.word	0x00000008
.L_168:


//--------------------- .nv.info._Z22differenceImagesKernelPfS_S_f --------------------------
	.section	.nv.info._Z22differenceImagesKernelPfS_S_f,"",@"SHT_CUDA_INFO"
	.sectionflags	@""
	.align	4


	//----- nvinfo : EIATTR_CUDA_API_VERSION
	.align		4
        /*0000*/ 	.byte	0x04, 0x37
        /*0002*/ 	.short	(.L_170 - .L_169)
.L_169:
        /*0004*/ 	.word	0x00000082


	//----- nvinfo : EIATTR_KPARAM_INFO
	.align		4
.L_170:
        /*0008*/ 	.byte	0x04, 0x17
        /*000a*/ 	.short	(.L_172 - .L_171)
.L_171:
        /*000c*/ 	.word	0x00000000
        /*0010*/ 	.short	0x0003
        /*0012*/ 	.short	0x0018
        /*0014*/ 	.byte	0x00, 0xf0, 0x11, 0x00


	//----- nvinfo : EIATTR_KPARAM_INFO
	.align		4
.L_172:
        /*0018*/ 	.byte	0x04, 0x17
        /*001a*/ 	.short	(.L_174 - .L_173)
.L_173:
        /*001c*/ 	.word	0x00000000
        /*0020*/ 	.short	0x0002
        /*0022*/ 	.short	0x0010
        /*0024*/ 	.byte	0x00, 0xf5, 0x21, 0x00


	//----- nvinfo : EIATTR_KPARAM_INFO
	.align		4
.L_174:
        /*0028*/ 	.byte	0x04, 0x17
        /*002a*/ 	.short	(.L_176 - .L_175)
.L_175:
        /*002c*/ 	.word	0x00000000
        /*0030*/ 	.short	0x0001
        /*0032*/ 	.short	0x0008
        /*0034*/ 	.byte	0x00, 0xf5, 0x21, 0x00


	//----- nvinfo : EIATTR_KPARAM_INFO
	.align		4
.L_176:
        /*0038*/ 	.byte	0x04, 0x17
        /*003a*/ 	.short	(.L_178 - .L_177)
.L_177:
        /*003c*/ 	.word	0x00000000
        /*0040*/ 	.short	0x0000
        /*0042*/ 	.short	0x0000
        /*0044*/ 	.byte	0x00, 0xf5, 0x21, 0x00


	//----- nvinfo : EIATTR_SPARSE_MMA_MASK
	.align		4
.L_178:
        /*0048*/ 	.byte	0x03, 0x50
        /*004a*/ 	.short	0x0000


	//----- nvinfo : EIATTR_MAXREG_COUNT
	.align		4
        /*004c*/ 	.byte	0x03, 0x1b
        /*004e*/ 	.short	0x00ff


	//----- nvinfo : EIATTR_MERCURY_ISA_VERSION
	.align		4
        /*0050*/ 	.byte	0x03, 0x5f
        /*0052*/ 	.short	0x0101


	//----- nvinfo : EIATTR_VRC_CTA_INIT_COUNT
	.align		4
        /*0054*/ 	.byte	0x02, 0x4a
	.zero		1
	.zero		1


	//----- nvinfo : EIATTR_EXIT_INSTR_OFFSETS
	.align		4
        /*0058*/ 	.byte	0x04, 0x1c
        /*005a*/ 	.short	(.L_180 - .L_179)


	//   ....[0]....
.L_179:
        /*005c*/ 	.word	0x00000130


	//----- nvinfo : EIATTR_CBANK_PARAM_SIZE
	.align		4
.L_180:
        /*0060*/ 	.byte	0x03, 0x19
        /*0062*/ 	.short	0x001c


	//----- nvinfo : EIATTR_PARAM_CBANK
	.align		4
        /*0064*/ 	.byte	0x04, 0x0a
        /*0066*/ 	.short	(.L_182 - .L_181)
	.align		4
.L_181:
        /*0068*/ 	.word	index@(.nv.constant0._Z22differenceImagesKernelPfS_S_f)
        /*006c*/ 	.short	0x0380
        /*006e*/ 	.short	0x001c


	//----- nvinfo : EIATTR_SW_WAR
	.align		4
.L_182:
        /*0070*/ 	.byte	0x04, 0x36
        /*0072*/ 	.short	(.L_184 - .L_183)
.L_183:
        /*0074*/ 	.word	0x00000008
.L_184:


//--------------------- .nv.info._Z19realToComplexKernelPfS_ --------------------------
	.section	.nv.info._Z19realToComplexKernelPfS_,"",@"SHT_CUDA_INFO"
	.sectionflags	@""
	.align	4


	//----- nvinfo : EIATTR_CUDA_API_VERSION
	.align		4
        /*0000*/ 	.byte	0x04, 0x37
        /*0002*/ 	.short	(.L_186 - .L_185)
.L_185:
        /*0004*/ 	.word	0x00000082


	//----- nvinfo : EIATTR_KPARAM_INFO
	.align		4
.L_186:
        /*0008*/ 	.byte	0x04, 0x17
        /*000a*/ 	.short	(.L_188 - .L_187)
.L_187:
        /*000c*/ 	.word	0x00000000
        /*0010*/ 	.short	0x0001
        /*0012*/ 	.short	0x0008
        /*0014*/ 	.byte	0x00, 0xf5, 0x21, 0x00


	//----- nvinfo : EIATTR_KPARAM_INFO
	.align		4
.L_188:
        /*0018*/ 	.byte	0x04, 0x17
        /*001a*/ 	.short	(.L_190 - .L_189)
.L_189:
        /*001c*/ 	.word	0x00000000
        /*0020*/ 	.short	0x0000
        /*0022*/ 	.short	0x0000
        /*0024*/ 	.byte	0x00, 0xf5, 0x21, 0x00


	//----- nvinfo : EIATTR_SPARSE_MMA_MASK
	.align		4
.L_190:
        /*0028*/ 	.byte	0x03, 0x50
        /*002a*/ 	.short	0x0000


	//----- nvinfo : EIATTR_MAXREG_COUNT
	.align		4
        /*002c*/ 	.byte	0x03, 0x1b
        /*002e*/ 	.short	0x00ff


	//----- nvinfo : EIATTR_MERCURY_ISA_VERSION
	.align		4
        /*0030*/ 	.byte	0x03, 0x5f
        /*0032*/ 	.short	0x0101


	//----- nvinfo : EIATTR_VRC_CTA_INIT_COUNT
	.align		4
        /*0034*/ 	.byte	0x02, 0x4a
	.zero		1
	.zero		1


	//----- nvinfo : EIATTR_EXIT_INSTR_OFFSETS
	.align		4
        /*0038*/ 	.byte	0x04, 0x1c
        /*003a*/ 	.short	(.L_192 - .L_191)


	//   ....[0]....
.L_191:
        /*003c*/ 	.word	0x000000e0


	//----- nvinfo : EIATTR_CBANK_PARAM_SIZE
	.align		4
.L_192:
        /*0040*/ 	.byte	0x03, 0x19
        /*0042*/ 	.short	0x0010


	//----- nvinfo : EIATTR_PARAM_CBANK
	.align		4
        /*0044*/ 	.byte	0x04, 0x0a
        /*0046*/ 	.short	(.L_194 - .L_193)
	.align		4
.L_193:
        /*0048*/ 	.word	index@(.nv.constant0._Z19realToComplexKernelPfS_)
        /*004c*/ 	.short	0x0380
        /*004e*/ 	.short	0x0010


	//----- nvinfo : EIATTR_SW_WAR
	.align		4
.L_194:
        /*0050*/ 	.byte	0x04, 0x36
        /*0052*/ 	.short	(.L_196 - .L_195)
.L_195:
        /*0054*/ 	.word	0x00000008
.L_196:


//--------------------- .nv.info._Z19complexToRealKernelPfS_ --------------------------
	.section	.nv.info._Z19complexToRealKernelPfS_,"",@"SHT_CUDA_INFO"
	.sectionflags	@""
	.align	4


	//----- nvinfo : EIATTR_CUDA_API_VERSION
	.align		4
        /*0000*/ 	.byte	0x04, 0x37
        /*0002*/ 	.short	(.L_198 - .L_197)
.L_197:
        /*0004*/ 	.word	0x00000082


	//----- nvinfo : EIATTR_KPARAM_INFO
	.align		4
.L_198:
        /*0008*/ 	.byte	0x04, 0x17
        /*000a*/ 	.short	(.L_200 - .L_199)
.L_199:
        /*000c*/ 	.word	0x00000000
        /*0010*/ 	.short	0x0001
        /*0012*/ 	.short	0x0008
        /*0014*/ 	.byte	0x00, 0xf5, 0x21, 0x00


	//----- nvinfo : EIATTR_KPARAM_INFO
	.align		4
.L_200:
        /*0018*/ 	.byte	0x04, 0x17
        /*001a*/ 	.short	(.L_202 - .L_201)
.L_201:
        /*001c*/ 	.word	0x00000000
        /*0020*/ 	.short	0x0000
        /*0022*/ 	.short	0x0000
        /*0024*/ 	.byte	0x00, 0xf5, 0x21, 0x00


	//----- nvinfo : EIATTR_SPARSE_MMA_MASK
	.align		4
.L_202:
        /*0028*/ 	.byte	0x03, 0x50
        /*002a*/ 	.short	0x0000


	//----- nvinfo : EIATTR_MAXREG_COUNT
	.align		4
        /*002c*/ 	.byte	0x03, 0x1b
        /*002e*/ 	.short	0x00ff


	//----- nvinfo : EIATTR_MERCURY_ISA_VERSION
	.align		4
        /*0030*/ 	.byte	0x03, 0x5f
        /*0032*/ 	.short	0x0101


	//----- nvinfo : EIATTR_VRC_CTA_INIT_COUNT
	.align		4
        /*0034*/ 	.byte	0x02, 0x4a
	.zero		1
	.zero		1


	//----- nvinfo : EIATTR_EXIT_INSTR_OFFSETS
	.align		4
        /*0038*/ 	.byte	0x04, 0x1c
        /*003a*/ 	.short	(.L_204 - .L_203)


	//   ....[0]....
.L_203:
        /*003c*/ 	.word	0x000000d0


	//----- nvinfo : EIATTR_CBANK_PARAM_SIZE
	.align		4
.L_204:
        /*0040*/ 	.byte	0x03, 0x19
        /*0042*/ 	.short	0x0010


	//----- nvinfo : EIATTR_PARAM_CBANK
	.align		4
        /*0044*/ 	.byte	0x04, 0x0a
        /*0046*/ 	.short	(.L_206 - .L_205)
	.align		4
.L_205:
        /*0048*/ 	.word	index@(.nv.constant0._Z19complexToRealKernelPfS_)
        /*004c*/ 	.short	0x0380
        /*004e*/ 	.short	0x0010


	//----- nvinfo : EIATTR_SW_WAR
	.align		4
.L_206:
        /*0050*/ 	.byte	0x04, 0x36
        /*0052*/ 	.short	(.L_208 - .L_207)
.L_207:
        /*0054*/ 	.word	0x00000008
.L_208:


//--------------------- .nv.info._Z24complexToMagnitudeKernelPfS_ --------------------------
	.section	.nv.info._Z24complexToMagnitudeKernelPfS_,"",@"SHT_CUDA_INFO"
	.sectionflags	@""
	.align	4


	//----- nvinfo : EIATTR_CUDA_API_VERSION
	.align		4
        /*0000*/ 	.byte	0x04, 0x37
        /*0002*/ 	.short	(.L_210 - .L_209)
.L_209:
        /*0004*/ 	.word	0x00000082


	//----- nvinfo : EIATTR_KPARAM_INFO
	.align		4
.L_210:
        /*0008*/ 	.byte	0x04, 0x17
        /*000a*/ 	.short	(.L_212 - .L_211)
.L_211:
        /*000c*/ 	.word	0x00000000
        /*0010*/ 	.short	0x0001
        /*0012*/ 	.short	0x0008
        /*0014*/ 	.byte	0x00, 0xf5, 0x21, 0x00


	//----- nvinfo : EIATTR_KPARAM_INFO
	.align		4
.L_212:
        /*0018*/ 	.byte	0x04, 0x17
        /*001a*/ 	.short	(.L_214 - .L_213)
.L_213:
        /*001c*/ 	.word	0x00000000
        /*0020*/ 	.short	0x0000
        /*0022*/ 	.short	0x0000
        /*0024*/ 	.byte	0x00, 0xf5, 0x21, 0x00


	//----- nvinfo : EIATTR_SPARSE_MMA_MASK
	.align		4
.L_214:
        /*0028*/ 	.byte	0x03, 0x50
        /*002a*/ 	.short	0x0000


	//----- nvinfo : EIATTR_MAXREG_COUNT
	.align		4
        /*002c*/ 	.byte	0x03, 0x1b
        /*002e*/ 	.short	0x00ff


	//----- nvinfo : EIATTR_MERCURY_ISA_VERSION
	.align		4
        /*0030*/ 	.byte	0x03, 0x5f
        /*0032*/ 	.short	0x0101


	//----- nvinfo : EIATTR_VRC_CTA_INIT_COUNT
	.align		4
        /*0034*/ 	.byte	0x02, 0x4a
	.zero		1
	.zero		1


	//----- nvinfo : EIATTR_EXIT_INSTR_OFFSETS
	.align		4
        /*0038*/ 	.byte	0x04, 0x1c
        /*003a*/ 	.short	(.L_216 - .L_215)


	//   ....[0]....
.L_215:
        /*003c*/ 	.word	0x000001f0


	//----- nvinfo : EIATTR_CRS_STACK_SIZE
	.align		4
.L_216:
        /*0040*/ 	.byte	0x04, 0x1e
        /*0042*/ 	.short	(.L_218 - .L_217)
.L_217:
        /*0044*/ 	.word	0x00000000


	//----- nvinfo : EIATTR_CBANK_PARAM_SIZE
	.align		4
.L_218:
        /*0048*/ 	.byte	0x03, 0x19
        /*004a*/ 	.short	0x0010


	//----- nvinfo : EIATTR_PARAM_CBANK
	.align		4
        /*004c*/ 	.byte	0x04, 0x0a
        /*004e*/ 	.short	(.L_220 - .L_219)
	.align		4
.L_219:
        /*0050*/ 	.word	index@(.nv.constant0._Z24complexToMagnitudeKernelPfS_)
        /*0054*/ 	.short	0x0380
        /*0056*/ 	.short	0x0010


	//----- nvinfo : EIATTR_SW_WAR
	.align		4
.L_220:
        /*0058*/ 	.byte	0x04, 0x36
        /*005a*/ 	.short	(.L_222 - .L_221)
.L_221:
        /*005c*/ 	.word	0x00000008
.L_222:


//--------------------- .nv.info._Z12centerKernelPf4int2 --------------------------
	.section	.nv.info._Z12centerKernelPf4int2,"",@"SHT_CUDA_INFO"
	.sectionflags	@""
	.align	4


	//----- nvinfo : EIATTR_CUDA_API_VERSION
	.align		4
        /*0000*/ 	.byte	0x04, 0x37
        /*0002*/ 	.short	(.L_224 - .L_223)
.L_223:
        /*0004*/ 	.word	0x00000082


	//----- nvinfo : EIATTR_KPARAM_INFO
	.align		4
.L_224:
        /*0008*/ 	.byte	0x04, 0x17
        /*000a*/ 	.short	(.L_226 - .L_225)
.L_225:
        /*000c*/ 	.word	0x00000000
        /*0010*/ 	.short	0x0001
        /*0012*/ 	.short	0x0008
        /*0014*/ 	.byte	0x00, 0xf0, 0x21, 0x00


	//----- nvinfo : EIATTR_KPARAM_INFO
	.align		4
.L_226:
        /*0018*/ 	.byte	0x04, 0x17
        /*001a*/ 	.short	(.L_228 - .L_227)
.L_227:
        /*001c*/ 	.word	0x00000000
        /*0020*/ 	.short	0x0000
        /*0022*/ 	.short	0x0000
        /*0024*/ 	.byte	0x00, 0xf5, 0x21, 0x00


	//----- nvinfo : EIATTR_SPARSE_MMA_MASK
	.align		4
.L_228:
        /*0028*/ 	.byte	0x03, 0x50
        /*002a*/ 	.short	0x0000


	//----- nvinfo : EIATTR_MAXREG_COUNT
	.align		4
        /*002c*/ 	.byte	0x03, 0x1b
        /*002e*/ 	.short	0x00ff


	//----- nvinfo : EIATTR_MERCURY_ISA_VERSION
	.align		4
        /*0030*/ 	.byte	0x03, 0x5f
        /*0032*/ 	.short	0x0101


	//----- nvinfo : EIATTR_VRC_CTA_INIT_COUNT
	.align		4
        /*0034*/ 	.byte	0x02, 0x4a
	.zero		1
	.zero		1


	//----- nvinfo : EIATTR_EXIT_INSTR_OFFSETS
	.align		4
        /*0038*/ 	.byte	0x04, 0x1c
        /*003a*/ 	.short	(.L_230 - .L_229)


	//   ....[0]....
.L_229:
        /*003c*/ 	.word	0x000000c0


	//   ....[1]....
        /*0040*/ 	.word	0x00000190


	//----- nvinfo : EIATTR_CBANK_PARAM_SIZE
	.align		4
.L_230:
        /*0044*/ 	.byte	0x03, 0x19
        /*0046*/ 	.short	0x0010


	//----- nvinfo : EIATTR_PARAM_CBANK
	.align		4
        /*0048*/ 	.byte	0x04, 0x0a
        /*004a*/ 	.short	(.L_232 - .L_231)
	.align		4
.L_231:
        /*004c*/ 	.word	index@(.nv.constant0._Z12centerKernelPf4int2)
        /*0050*/ 	.short	0x0380
        /*0052*/ 	.short	0x0010


	//----- nvinfo : EIATTR_SW_WAR
	.align		4
.L_232:
        /*0054*/ 	.byte	0x04, 0x36
        /*0056*/ 	.short	(.L_234 - .L_233)
.L_233:
        /*0058*/ 	.word	0x00000008
.L_234:


//--------------------- .nv.info._Z28multiplyComplexComplexKernelPfS_S_ --------------------------
	.section	.nv.info._Z28multiplyComplexComplexKernelPfS_S_,"",@"SHT_CUDA_INFO"
	.sectionflags	@""
	.align	4


	//----- nvinfo : EIATTR_CUDA_API_VERSION
	.align		4
        /*0000*/ 	.byte	0x04, 0x37
        /*0002*/ 	.short	(.L_236 - .L_235)
.L_235:
        /*0004*/ 	.word	0x00000082


	//----- nvinfo : EIATTR_KPARAM_INFO
	.align		4
.L_236:
        /*0008*/ 	.byte	0x04, 0x17
        /*000a*/ 	.short	(.L_238 - .L_237)
.L_237:
        /*000c*/ 	.word	0x00000000
        /*0010*/ 	.short	0x0002
        /*0012*/ 	.short	0x0010
        /*0014*/ 	.byte	0x00, 0xf5, 0x21, 0x00


	//----- nvinfo : EIATTR_KPARAM_INFO
	.align		4
.L_238:
        /*0018*/ 	.byte	0x04, 0x17
        /*001a*/ 	.short	(.L_240 - .L_239)
.L_239:
        /*001c*/ 	.word	0x00000000
        /*0020*/ 	.short	0x0001
        /*0022*/ 	.short	0x0008
        /*0024*/ 	.byte	0x00, 0xf5, 0x21, 0x00


	//----- nvinfo : EIATTR_KPARAM_INFO
	.align		4
.L_240:
        /*0028*/ 	.byte	0x04, 0x17
        /*002a*/ 	.short	(.L_242 - .L_241)
.L_241:
        /*002c*/ 	.word	0x00000000
        /*0030*/ 	.short	0x0000
        /*0032*/ 	.short	0x0000
        /*0034*/ 	.byte	0x00, 0xf5, 0x21, 0x00


	//----- nvinfo : EIATTR_SPARSE_MMA_MASK
	.align		4
.L_242:
        /*0038*/ 	.byte	0x03, 0x50
        /*003a*/ 	.short	0x0000


	//----- nvinfo : EIATTR_MAXREG_COUNT
	.align		4
        /*003c*/ 	.byte	0x03, 0x1b
        /*003e*/ 	.short	0x00ff


	//----- nvinfo : EIATTR_MERCURY_ISA_VERSION
	.align		4
        /*0040*/ 	.byte	0x03, 0x5f
        /*0042*/ 	.short	0x0101


	//----- nvinfo : EIATTR_VRC_CTA_INIT_COUNT
	.align		4
        /*0044*/ 	.byte	0x02, 0x4a
	.zero		1
	.zero		1


	//----- nvinfo : EIATTR_EXIT_INSTR_OFFSETS
	.align		4
        /*0048*/ 	.byte	0x04, 0x1c
        /*004a*/ 	.short	(.L_244 - .L_243)


	//   ....[0]....
.L_243:
        /*004c*/ 	.word	0x00000170


	//----- nvinfo : EIATTR_CBANK_PARAM_SIZE
	.align		4
.L_244:
        /*0050*/ 	.byte	0x03, 0x19
        /*0052*/ 	.short	0x0018


	//----- nvinfo : EIATTR_PARAM_CBANK
	.align		4
        /*0054*/ 	.byte	0x04, 0x0a
        /*0056*/ 	.short	(.L_246 - .L_245)
	.align		4
.L_245:
        /*0058*/ 	.word	index@(.nv.constant0._Z28multiplyComplexComplexKernelPfS_S_)
        /*005c*/ 	.short	0x0380
        /*005e*/ 	.short	0x0018


	//----- nvinfo : EIATTR_SW_WAR
	.align		4
.L_246:
        /*0060*/ 	.byte	0x04, 0x36
        /*0062*/ 	.short	(.L_248 - .L_247)
.L_247:
        /*0064*/ 	.word	0x00000008
.L_248:


//--------------------- .nv.info._Z25multiplyRealComplexKernelPfS_S_ --------------------------
	.section	.nv.info._Z25multiplyRealComplexKernelPfS_S_,"",@"SHT_CUDA_INFO"
	.sectionflags	@""
	.align	4


	//----- nvinfo : EIATTR_CUDA_API_VERSION
	.align		4
        /*0000*/ 	.byte	0x04, 0x37
        /*0002*/ 	.short	(.L_250 - .L_249)
.L_249:
        /*0004*/ 	.word	0x00000082


	//----- nvinfo : EIATTR_KPARAM_INFO
	.align		4
.L_250:
        /*0008*/ 	.byte	0x04, 0x17
        /*000a*/ 	.short	(.L_252 - .L_251)
.L_251:
        /*000c*/ 	.word	0x00000000
        /*0010*/ 	.short	0x0002
        /*0012*/ 	.short	0x0010
        /*0014*/ 	.byte	0x00, 0xf5, 0x21, 0x00


	//----- nvinfo : EIATTR_KPARAM_INFO
	.align		4
.L_252:
        /*0018*/ 	.byte	0x04, 0x17
        /*001a*/ 	.short	(.L_254 - .L_253)
.L_253:
        /*001c*/ 	.word	0x00000000
        /*0020*/ 	.short	0x0001
        /*0022*/ 	.short	0x0008
        /*0024*/ 	.byte	0x00, 0xf5, 0x21, 0x00


	//----- nvinfo : EIATTR_KPARAM_INFO
	.align		4
.L_254:
        /*0028*/ 	.byte	0x04, 0x17
        /*002a*/ 	.short	(.L_256 - .L_255)
.L_255:
        /*002c*/ 	.word	0x00000000
        /*0030*/ 	.short	0x0000
        /*0032*/ 	.short	0x0000
        /*0034*/ 	.byte	0x00, 0xf5, 0x21, 0x00


	//----- nvinfo : EIATTR_SPARSE_MMA_MASK
	.align		4
.L_256:
        /*0038*/ 	.byte	0x03, 0x50
        /*003a*/ 	.short	0x0000


	//----- nvinfo : EIATTR_MAXREG_COUNT
	.align		4
        /*003c*/ 	.byte	0x03, 0x1b
        /*003e*/ 	.short	0x00ff


	//----- nvinfo : EIATTR_MERCURY_ISA_VERSION
	.align		4
        /*0040*/ 	.byte	0x03, 0x5f
        /*0042*/ 	.short	0x0101


	//----- nvinfo : EIATTR_VRC_CTA_INIT_COUNT
	.align		4
        /*0044*/ 	.byte	0x02, 0x4a
	.zero		1
	.zero		1


	//----- nvinfo : EIATTR_EXIT_INSTR_OFFSETS
	.align		4
        /*0048*/ 	.byte	0x04, 0x1c
        /*004a*/ 	.short	(.L_258 - .L_257)


	//   ....[0]....
.L_257:
        /*004c*/ 	.word	0x00000150


	//----- nvinfo : EIATTR_CBANK_PARAM_SIZE
	.align		4
.L_258:
        /*0050*/ 	.byte	0x03, 0x19
        /*0052*/ 	.short	0x0018


	//----- nvinfo : EIATTR_PARAM_CBANK
	.align		4
        /*0054*/ 	.byte	0x04, 0x0a
        /*0056*/ 	.short	(.L_260 - .L_259)
	.align		4
.L_259:
        /*0058*/ 	.word	index@(.nv.constant0._Z25multiplyRealComplexKernelPfS_S_)
        /*005c*/ 	.short	0x0380
        /*005e*/ 	.short	0x0018


	//----- nvinfo : EIATTR_SW_WAR
	.align		4
.L_260:
        /*0060*/ 	.byte	0x04, 0x36
        /*0062*/ 	.short	(.L_262 - .L_261)
.L_261:
        /*0064*/ 	.word	0x00000008
.L_262:


//--------------------- .nv.info._Z14harmonicKernelPffff4int2S0_ --------------------------
	.section	.nv.info._Z14harmonicKernelPffff4int2S0_,"",@"SHT_CUDA_INFO"
	.sectionflags	@""
	.align	4


	//----- nvinfo : EIATTR_CUDA_API_VERSION
	.align		4
        /*0000*/ 	.byte	0x04, 0x37
        /*0002*/ 	.short	(.L_264 - .L_263)
.L_263:
        /*0004*/ 	.word	0x00000082


	//----- nvinfo : EIATTR_KPARAM_INFO
	.align		4
.L_264:
        /*0008*/ 	.byte	0x04, 0x17
        /*000a*/ 	.short	(.L_266 - .L_265)
.L_265:
        /*000c*/ 	.word	0x00000000
        /*0010*/ 	.short	0x0005
        /*0012*/ 	.short	0x0020
        /*0014*/ 	.byte	0x00, 0xf0, 0x21, 0x00


	//----- nvinfo : EIATTR_KPARAM_INFO
	.align		4
.L_266:
        /*0018*/ 	.byte	0x04, 0x17
        /*001a*/ 	.short	(.L_268 - .L_267)
.L_267:
        /*001c*/ 	.word	0x00000000
        /*0020*/ 	.short	0x0004
        /*0022*/ 	.short	0x0018
        /*0024*/ 	.byte	0x00, 0xf0, 0x21, 0x00


	//----- nvinfo : EIATTR_KPARAM_INFO
	.align		4
.L_268:
        /*0028*/ 	.byte	0x04, 0x17
        /*002a*/ 	.short	(.L_270 - .L_269)
.L_269:
        /*002c*/ 	.word	0x00000000
        /*0030*/ 	.short	0x0003
        /*0032*/ 	.short	0x0010
        /*0034*/ 	.byte	0x00, 0xf0, 0x11, 0x00


	//----- nvinfo : EIATTR_KPARAM_INFO
	.align		4
.L_270:
        /*0038*/ 	.byte	0x04, 0x17
        /*003a*/ 	.short	(.L_272 - .L_271)
.L_271:
        /*003c*/ 	.word	0x00000000
        /*0040*/ 	.short	0x0002
        /*0042*/ 	.short	0x000c
        /*0044*/ 	.byte	0x00, 0xf0, 0x11, 0x00


	//----- nvinfo : EIATTR_KPARAM_INFO
	.align		4
.L_272:
        /*0048*/ 	.byte	0x04, 0x17
        /*004a*/ 	.short	(.L_274 - .L_273)
.L_273:
        /*004c*/ 	.word	0x00000000
        /*0050*/ 	.short	0x0001
        /*0052*/ 	.short	0x0008
        /*0054*/ 	.byte	0x00, 0xf0, 0x11, 0x00


	//----- nvinfo : EIATTR_KPARAM_INFO
	.align		4
.L_274:
        /*0058*/ 	.byte	0x04, 0x17
        /*005a*/ 	.short	(.L_276 - .L_275)
.L_275:
        /*005c*/ 	.word	0x00000000
        /*0060*/ 	.short	0x0000
        /*0062*/ 	.short	0x0000
        /*0064*/ 	.byte	0x00, 0xf5, 0x21, 0x00


	//----- nvinfo : EIATTR_SPARSE_MMA_MASK
	.align		4
.L_276:
        /*0068*/ 	.byte	0x03, 0x50
        /*006a*/ 	.short	0x0000


	//----- nvinfo : EIATTR_MAXREG_COUNT
	.align		4
        /*006c*/ 	.byte	0x03, 0x1b
        /*006e*/ 	.short	0x00ff


	//----- nvinfo : EIATTR_MERCURY_ISA_VERSION
	.align		4
        /*0070*/ 	.byte	0x03, 0x5f
        /*0072*/ 	.short	0x0101


	//----- nvinfo : EIATTR_VRC_CTA_INIT_COUNT
	.align		4
        /*0074*/ 	.byte	0x02, 0x4a
	.zero		1
	.zero		1


	//----- nvinfo : EIATTR_EXIT_INSTR_OFFSETS
	.align		4
        /*0078*/ 	.byte	0x04, 0x1c
        /*007a*/ 	.short	(.L_278 - .L_277)


	//   ....[0]....
.L_277:
        /*007c*/ 	.word	0x00001730


	//----- nvinfo : EIATTR_CRS_STACK_SIZE
	.align		4
.L_278:
        /*0080*/ 	.byte	0x04, 0x1e
        /*0082*/ 	.short	(.L_280 - .L_279)
.L_279:
        /*0084*/ 	.word	0x00000000


	//----- nvinfo : EIATTR_CBANK_PARAM_SIZE
	.align		4
.L_280:
        /*0088*/ 	.byte	0x03, 0x19
        /*008a*/ 	.short	0x0028


	//----- nvinfo : EIATTR_PARAM_CBANK
	.align		4
        /*008c*/ 	.byte	0x04, 0x0a
        /*008e*/ 	.short	(.L_282 - .L_281)
	.align		4
.L_281:
        /*0090*/ 	.word	index@(.nv.constant0._Z14harmonicKernelPffff4int2S0_)
        /*0094*/ 	.short	0x0380
        /*0096*/ 	.short	0x0028


	//----- nvinfo : EIATTR_SW_WAR
	.align		4
.L_282:
        /*0098*/ 	.byte	0x04, 0x36
        /*009a*/ 	.short	(.L_284 - .L_283)
.L_283:
        /*009c*/ 	.word	0x00000008
.L_284:


//--------------------- .nv.info._Z14gaussianKernelPffff4int2S0_ --------------------------
	.section	.nv.info._Z14gaussianKernelPffff4int2S0_,"",@"SHT_CUDA_INFO"
	.sectionflags	@""
	.align	4


	//----- nvinfo : EIATTR_CUDA_API_VERSION
	.align		4
        /*0000*/ 	.byte	0x04, 0x37
        /*0002*/ 	.short	(.L_286 - .L_285)
.L_285:
        /*0004*/ 	.word	0x00000082


	//----- nvinfo : EIATTR_KPARAM_INFO
	.align		4
.L_286:
        /*0008*/ 	.byte	0x04, 0x17
        /*000a*/ 	.short	(.L_288 - .L_287)
.L_287:
        /*000c*/ 	.word	0x00000000
        /*0010*/ 	.short	0x0005
        /*0012*/ 	.short	0x0020
        /*0014*/ 	.byte	0x00, 0xf0, 0x21, 0x00


	//----- nvinfo : EIATTR_KPARAM_INFO
	.align		4
.L_288:
        /*0018*/ 	.byte	0x04, 0x17
        /*001a*/ 	.short	(.L_290 - .L_289)
.L_289:
        /*001c*/ 	.word	0x00000000
        /*0020*/ 	.short	0x0004
        /*0022*/ 	.short	0x0018
        /*0024*/ 	.byte	0x00, 0xf0, 0x21, 0x00


	//----- nvinfo : EIATTR_KPARAM_INFO
	.align		4
.L_290:
        /*0028*/ 	.byte	0x04, 0x17
        /*002a*/ 	.short	(.L_292 - .L_291)
.L_291:
        /*002c*/ 	.word	0x00000000
        /*0030*/ 	.short	0x0003
        /*0032*/ 	.short	0x0010
        /*0034*/ 	.byte	0x00, 0xf0, 0x11, 0x00


	//----- nvinfo : EIATTR_KPARAM_INFO
	.align		4
.L_292:
        /*0038*/ 	.byte	0x04, 0x17
        /*003a*/ 	.short	(.L_294 - .L_293)
.L_293:
        /*003c*/ 	.word	0x00000000
        /*0040*/ 	.short	0x0002
        /*0042*/ 	.short	0x000c
        /*0044*/ 	.byte	0x00, 0xf0, 0x11, 0x00


	//----- nvinfo : EIATTR_KPARAM_INFO
	.align		4
.L_294:
        /*0048*/ 	.byte	0x04, 0x17
        /*004a*/ 	.short	(.L_296 - .L_295)
.L_295:
        /*004c*/ 	.word	0x00000000
        /*0050*/ 	.short	0x0001
        /*0052*/ 	.short	0x0008
        /*0054*/ 	.byte	0x00, 0xf0, 0x11, 0x00


	//----- nvinfo : EIATTR_KPARAM_INFO
	.align		4
.L_296:
        /*0058*/ 	.byte	0x04, 0x17
        /*005a*/ 	.short	(.L_298 - .L_297)
.L_297:
        /*005c*/ 	.word	0x00000000
        /*0060*/ 	.short	0x0000
        /*0062*/ 	.short	0x0000
        /*0064*/ 	.byte	0x00, 0xf5, 0x21, 0x00


	//----- nvinfo : EIATTR_SPARSE_MMA_MASK
	.align		4
.L_298:
        /*0068*/ 	.byte	0x03, 0x50
        /*006a*/ 	.short	0x0000


	//----- nvinfo : EIATTR_MAXREG_COUNT
	.align		4
        /*006c*/ 	.byte	0x03, 0x1b
        /*006e*/ 	.short	0x00ff


	//----- nvinfo : EIATTR_MERCURY_ISA_VERSION
	.align		4
        /*0070*/ 	.byte	0x03, 0x5f
        /*0072*/ 	.short	0x0101


	//----- nvinfo : EIATTR_VRC_CTA_INIT_COUNT
	.align		4
        /*0074*/ 	.byte	0x02, 0x4a
	.zero		1
	.zero		1


	//----- nvinfo : EIATTR_EXIT_INSTR_OFFSETS
	.align		4
        /*0078*/ 	.byte	0x04, 0x1c
        /*007a*/ 	.short	(.L_300 - .L_299)


	//   ....[0]....
.L_299:
        /*007c*/ 	.word	0x000022a0


	//----- nvinfo : EIATTR_CRS_STACK_SIZE
	.align		4
.L_300:
        /*0080*/ 	.byte	0x04, 0x1e
        /*0082*/ 	.short	(.L_302 - .L_301)
.L_301:
        /*0084*/ 	.word	0x00000000


	//----- nvinfo : EIATTR_CBANK_PARAM_SIZE
	.align		4
.L_302:
        /*0088*/ 	.byte	0x03, 0x19
        /*008a*/ 	.short	0x0028


	//----- nvinfo : EIATTR_PARAM_CBANK
	.align		4
        /*008c*/ 	.byte	0x04, 0x0a
        /*008e*/ 	.short	(.L_304 - .L_303)
	.align		4
.L_303:
        /*0090*/ 	.word	index@(.nv.constant0._Z14gaussianKernelPffff4int2S0_)
        /*0094*/ 	.short	0x0380
        /*0096*/ 	.short	0x0028


	//----- nvinfo : EIATTR_SW_WAR
	.align		4
.L_304:
        /*0098*/ 	.byte	0x04, 0x36
        /*009a*/ 	.short	(.L_306 - .L_305)
.L_305:
        /*009c*/ 	.word	0x00000008
.L_306:


//--------------------- .nv.info._Z14generateFilterPffffff4int2S0_ --------------------------
	.section	.nv.info._Z14generateFilterPffffff4int2S0_,"",@"SHT_CUDA_INFO"
	.sectionflags	@""
	.align	4


	//----- nvinfo : EIATTR_CUDA_API_VERSION
	.align		4
        /*0000*/ 	.byte	0x04, 0x37
        /*0002*/ 	.short	(.L_308 - .L_307)
.L_307:
        /*0004*/ 	.word	0x00000082


	//----- nvinfo : EIATTR_KPARAM_INFO
	.align		4
.L_308:
        /*0008*/ 	.byte	0x04, 0x17
        /*000a*/ 	.short	(.L_310 - .L_309)
.L_309:
        /*000c*/ 	.word	0x00000000
        /*0010*/ 	.short	0x0007
        /*0012*/ 	.short	0x0028
        /*0014*/ 	.byte	0x00, 0xf0, 0x21, 0x00


	//----- nvinfo : EIATTR_KPARAM_INFO
	.align		4
.L_310:
        /*0018*/ 	.byte	0x04, 0x17
        /*001a*/ 	.short	(.L_312 - .L_311)
.L_311:
        /*001c*/ 	.word	0x00000000
        /*0020*/ 	.short	0x0006
        /*0022*/ 	.short	0x0020
        /*0024*/ 	.byte	0x00, 0xf0, 0x21, 0x00


	//----- nvinfo : EIATTR_KPARAM_INFO
	.align		4
.L_312:
        /*0028*/ 	.byte	0x04, 0x17
        /*002a*/ 	.short	(.L_314 - .L_313)
.L_313:
        /*002c*/ 	.word	0x00000000
        /*0030*/ 	.short	0x0005
        /*0032*/ 	.short	0x0018
        /*0034*/ 	.byte	0x00, 0xf0, 0x11, 0x00


	//----- nvinfo : EIATTR_KPARAM_INFO
	.align		4
.L_314:
        /*0038*/ 	.byte	0x04, 0x17
        /*003a*/ 	.short	(.L_316 - .L_315)
.L_315:
        /*003c*/ 	.word	0x00000000
        /*0040*/ 	.short	0x0004
        /*0042*/ 	.short	0x0014
        /*0044*/ 	.byte	0x00, 0xf0, 0x11, 0x00


	//----- nvinfo : EIATTR_KPARAM_INFO
	.align		4
.L_316:
        /*0048*/ 	.byte	0x04, 0x17
        /*004a*/ 	.short	(.L_318 - .L_317)
.L_317:
        /*004c*/ 	.word	0x00000000
        /*0050*/ 	.short	0x0003
        /*0052*/ 	.short	0x0010
        /*0054*/ 	.byte	0x00, 0xf0, 0x11, 0x00


	//----- nvinfo : EIATTR_KPARAM_INFO
	.align		4
.L_318:
        /*0058*/ 	.byte	0x04, 0x17
        /*005a*/ 	.short	(.L_320 - .L_319)
.L_319:
        /*005c*/ 	.word	0x00000000
        /*0060*/ 	.short	0x0002
        /*0062*/ 	.short	0x000c
        /*0064*/ 	.byte	0x00, 0xf0, 0x11, 0x00


	//----- nvinfo : EIATTR_KPARAM_INFO
	.align		4
.L_320:
        /*0068*/ 	.byte	0x04, 0x17
        /*006a*/ 	.short	(.L_322 - .L_321)
.L_321:
        /*006c*/ 	.word	0x00000000
        /*0070*/ 	.short	0x0001
        /*0072*/ 	.short	0x0008
        /*0074*/ 	.byte	0x00, 0xf0, 0x11, 0x00


	//----- nvinfo : EIATTR_KPARAM_INFO
	.align		4
.L_322:
        /*0078*/ 	.byte	0x04, 0x17
        /*007a*/ 	.short	(.L_324 - .L_323)
.L_323:
        /*007c*/ 	.word	0x00000000
        /*0080*/ 	.short	0x0000
        /*0082*/ 	.short	0x0000
        /*0084*/ 	.byte	0x00, 0xf5, 0x21, 0x00


	//----- nvinfo : EIATTR_SPARSE_MMA_MASK
	.align		4
.L_324:
        /*0088*/ 	.byte	0x03, 0x50
        /*008a*/ 	.short	0x0000


	//----- nvinfo : EIATTR_MAXREG_COUNT
	.align		4
        /*008c*/ 	.byte	0x03, 0x1b
        /*008e*/ 	.short	0x00ff


	//----- nvinfo : EIATTR_MERCURY_ISA_VERSION
	.align		4
        /*0090*/ 	.byte	0x03, 0x5f
        /*0092*/ 	.short	0x0101


	//----- nvinfo : EIATTR_VRC_CTA_INIT_COUNT
	.align		4
        /*0094*/ 	.byte	0x02, 0x4a
	.zero		1
	.zero		1


	//----- nvinfo : EIATTR_EXIT_INSTR_OFFSETS
	.align		4
        /*0098*/ 	.byte	0x04, 0x1c
        /*009a*/ 	.short	(.L_326 - .L_325)


	//   ....[0]....
.L_325:
        /*009c*/ 	.word	0x00001e40


	//----- nvinfo : EIATTR_CRS_STACK_SIZE
	.align		4
.L_326:
        /*00a0*/ 	.byte	0x04, 0x1e
        /*00a2*/ 	.short	(.L_328 - .L_327)
.L_327:
        /*00a4*/ 	.word	0x00000000


	//----- nvinfo : EIATTR_CBANK_PARAM_SIZE
	.align		4
.L_328:
        /*00a8*/ 	.byte	0x03, 0x19
        /*00aa*/ 	.short	0x0030


	//----- nvinfo : EIATTR_PARAM_CBANK
	.align		4
        /*00ac*/ 	.byte	0x04, 0x0a
        /*00ae*/ 	.short	(.L_330 - .L_329)
	.align		4
.L_329:
        /*00b0*/ 	.word	index@(.nv.constant0._Z14generateFilterPffffff4int2S0_)
        /*00b4*/ 	.short	0x0380
        /*00b6*/ 	.short	0x0030


	//----- nvinfo : EIATTR_SW_WAR
	.align		4
.L_330:
        /*00b8*/ 	.byte	0x04, 0x36
        /*00ba*/ 	.short	(.L_332 - .L_331)
.L_331:
        /*00bc*/ 	.word	0x00000008
.L_332:


//--------------------- .nv.callgraph             --------------------------
	.section	.nv.callgraph,"",@"SHT_CUDA_CALLGRAPH"
	.align	4
	.sectionentsize	8
	.align		4
        /*0000*/ 	.word	0x00000000
	.align		4
        /*0004*/ 	.word	0xffffffff
	.align		4
        /*0008*/ 	.word	0x00000000
	.align		4
        /*000c*/ 	.word	0xfffffffe
	.align		4
        /*0010*/ 	.word	0x00000000
	.align		4
        /*0014*/ 	.word	0xfffffffd
	.align		4
        /*0018*/ 	.word	0x00000000
	.align		4
        /*001c*/ 	.word	0xfffffffc


//--------------------- .nv.constant4             --------------------------
	.section	.nv.constant4,"a",@progbits
	.align	8
	.align		8
.nv.constant4:
        /*0000*/ 	.dword	__cudart_i2opi_f


//--------------------- .text._Z23normalizeAveragesKernelPfS_ --------------------------
	.section	.text._Z23normalizeAveragesKernelPfS_,"ax",@progbits
	.align	128
.text._Z23normalizeAveragesKernelPfS_:
        .type           _Z23normalizeAveragesKernelPfS_,@function
        .size           _Z23normalizeAveragesKernelPfS_,(.L_x_147 - _Z23normalizeAveragesKernelPfS_)
        .other          _Z23normalizeAveragesKernelPfS_,@"STO_CUDA_ENTRY STV_DEFAULT"
_Z23normalizeAveragesKernelPfS_:
[----:B------:R-:W-:Y:S01]  /*0000*/  LDC R1, c[0x0][0x37c] ;  /* 0x0000df00ff017b82 */ /* 0x000fe20000000800 */
[----:B------:R-:W0:Y:S07]  /*0010*/  S2R R0, SR_TID.X ;  /* 0x0000000000007919 */ /* 0x000e2e0000002100 */
[----:B------:R-:W1:Y:S01]  /*0020*/  LDC.64 R2, c[0x0][0x388] ;  /* 0x0000e200ff027b82 */ /* 0x000e620000000a00 */
[----:B------:R-:W1:Y:S07]  /*0030*/  LDCU.64 UR4, c[0x0][0x358] ;  /* 0x00006b00ff0477ac */ /* 0x000e6e0008000a00 */
[----:B------:R-:W0:Y:S08]  /*0040*/  S2UR UR6, SR_CTAID.X ;  /* 0x00000000000679c3 */ /* 0x000e300000002500 */
[----:B------:R-:W0:Y:S08]  /*0050*/  LDC R7, c[0x0][0x360] ;  /* 0x0000d800ff077b82 */ /* 0x000e300000000800 */
[----:B------:R-:W2:Y:S01]  /*0060*/  LDC.64 R4, c[0x0][0x380] ;  /* 0x0000e000ff047b82 */ /* 0x000ea20000000a00 */
[----:B-1----:R-:W3:Y:S04]  /*0070*/  LDG.E R9, desc[UR4][R2.64] ;  /* 0x0000000402097981 */ /* 0x002ee8000c1e1900 */
[----:B------:R-:W3:Y:S01]  /*0080*/  LDG.E R6, desc[UR4][R2.64+0x4] ;  /* 0x0000040402067981 */ /* 0x000ee2000c1e1900 */
[----:B0-----:R-:W-:-:S04]  /*0090*/  IMAD R7, R7, UR6, R0 ;  /* 0x0000000607077c24 */ /* 0x001fc8000f8e0200 */
[----:B--2---:R-:W-:-:S05]  /*00a0*/  IMAD.WIDE R4, R7, 0x4, R4 ;  /* 0x0000000407047825 */ /* 0x004fca00078e0204 */
[----:B------:R-:W2:Y:S01]  /*00b0*/  LDG.E R0, desc[UR4][R4.64] ;  /* 0x0000000404007981 */ /* 0x000ea2000c1e1900 */
[----:B------:R-:W-:Y:S01]  /*00c0*/  BSSY.RECONVERGENT B0, `(.L_x_0) ;  /* 0x000000e000007945 */ /* 0x000fe20003800200 */
[----:B---3--:R-:W-:-:S04]  /*00d0*/  FADD R7, -R9, R6 ;  /* 0x0000000609077221 */ /* 0x008fc80000000100 */
[----:B------:R-:W0:Y:S02]  /*00e0*/  MUFU.RCP R6, R7 ;  /* 0x0000000700067308 */ /* 0x000e240000001000 */
[----:B0-----:R-:W-:Y:S01]  /*00f0*/  FFMA R11, -R7, R6, 1 ;  /* 0x3f800000070b7423 */ /* 0x001fe20000000106 */
[----:B--2---:R-:W-:-:S03]  /*0100*/  FADD R0, R0, -R9 ;  /* 0x8000000900007221 */ /* 0x004fc60000000000 */
[----:B------:R-:W-:Y:S02]  /*0110*/  FFMA R11, R6, R11, R6 ;  /* 0x0000000b060b7223 */ /* 0x000fe40000000006 */
[----:B------:R-:W0:Y:S02]  /*0120*/  FCHK P0, R0, R7 ;  /* 0x0000000700007302 */ /* 0x000e240000000000 */
[----:B------:R-:W-:-:S04]  /*0130*/  FFMA R6, R0, R11, RZ ;  /* 0x0000000b00067223 */ /* 0x000fc800000000ff */
[----:B------:R-:W-:-:S04]  /*0140*/  FFMA R2, -R7, R6, R0 ;  /* 0x0000000607027223 */ /* 0x000fc80000000100 */
[----:B------:R-:W-:Y:S01]  /*0150*/  FFMA R11, R11, R2, R6 ;  /* 0x000000020b0b7223 */ /* 0x000fe20000000006 */
[----:B0-----:R-:W-:Y:S06]  /*0160*/  @!P0 BRA `(.L_x_1) ;  /* 0x00000000000c8947 */ /* 0x001fec0003800000 */
[----:B------:R-:W-:-:S07]  /*0170*/  MOV R2, 0x190 ;  /* 0x0000019000027802 */ /* 0x000fce0000000f00 */
[----:B------:R-:W-:Y:S05]  /*0180*/  CALL.REL.NOINC `($__internal_0_$__cuda_sm3x_div_rn_noftz_f32_slowpath) ;  /* 0x0000000000107944 */ /* 0x000fea0003c00000 */
[----:B------:R-:W-:-:S07]  /*0190*/  IMAD.MOV.U32 R11, RZ, RZ, R0 ;  /* 0x000000ffff0b7224 */ /* 0x000fce00078e0000 */
.L_x_1:
[----:B------:R-:W-:Y:S05]  /*01a0*/  BSYNC.RECONVERGENT B0 ;  /* 0x0000000000007941 */ /* 0x000fea0003800200 */
.L_x_0:
[----:B------:R-:W-:Y:S01]  /*01b0*/  STG.E desc[UR4][R4.64], R11 ;  /* 0x0000000b04007986 */ /* 0x000fe2000c101904 */
[----:B------:R-:W-:Y:S05]  /*01c0*/  EXIT ;  /* 0x000000000000794d */ /* 0x000fea0003800000 */
        .weak           $__internal_0_$__cuda_sm3x_div_rn_noftz_f32_slowpath
        .type           $__internal_0_$__cuda_sm3x_div_rn_noftz_f32_slowpath,@function
        .size           $__internal_0_$__cuda_sm3x_div_rn_noftz_f32_slowpath,(.L_x_147 - $__internal_0_$__cuda_sm3x_div_rn_noftz_f32_slowpath)
$__internal_0_$__cuda_sm3x_div_rn_noftz_f32_slowpath:
[----:B------:R-:W-:Y:S01]  /*01d0*/  SHF.R.U32.HI R6, RZ, 0x17, R7 ;  /* 0x00000017ff067819 */ /* 0x000fe20000011607 */
[----:B------:R-:W-:Y:S01]  /*01e0*/  BSSY.RECONVERGENT B1, `(.L_x_2) ;  /* 0x0000064000017945 */ /* 0x000fe20003800200 */
[--C-:B------:R-:W-:Y:S01]  /*01f0*/  SHF.R.U32.HI R3, RZ, 0x17, R0.reuse ;  /* 0x00000017ff037819 */ /* 0x100fe20000011600 */
[----:B------:R-:W-:Y:S01]  /*0200*/  IMAD.MOV.U32 R9, RZ, RZ, R0 ;  /* 0x000000ffff097224 */ /* 0x000fe200078e0000 */
[----:B------:R-:W-:Y:S02]  /*0210*/  LOP3.LUT R8, R6, 0xff, RZ, 0xc0, !PT ;  /* 0x000000ff06087812 */ /* 0x000fe400078ec0ff */
[----:B------:R-:W-:-:S03]  /*0220*/  LOP3.LUT R6, R3, 0xff, RZ, 0xc0, !PT ;  /* 0x000000ff03067812 */ /* 0x000fc600078ec0ff */
[----:B------:R-:W-:Y:S02]  /*0230*/  VIADD R12, R8, 0xffffffff ;  /* 0xffffffff080c7836 */ /* 0x000fe40000000000 */
[----:B------:R-:W-:-:S03]  /*0240*/  VIADD R11, R6, 0xffffffff ;  /* 0xffffffff060b7836 */ /* 0x000fc60000000000 */
[----:B------:R-:W-:-:S04]  /*0250*/  ISETP.GT.U32.AND P0, PT, R12, 0xfd, PT ;  /* 0x000000fd0c00780c */ /* 0x000fc80003f04070 */
[----:B------:R-:W-:-:S13]  /*0260*/  ISETP.GT.U32.OR P0, PT, R11, 0xfd, P0 ;  /* 0x000000fd0b00780c */ /* 0x000fda0000704470 */
[----:B------:R-:W-:Y:S01]  /*0270*/  @!P0 IMAD.MOV.U32 R10, RZ, RZ, RZ ;  /* 0x000000ffff0a8224 */ /* 0x000fe200078e00ff */
[----:B------:R-:W-:Y:S06]  /*0280*/  @!P0 BRA `(.L_x_3) ;  /* 0x0000000000608947 */ /* 0x000fec0003800000 */
[----:B------:R-:W-:Y:S01]  /*0290*/  FSETP.GTU.FTZ.AND P0, PT, |R0|, +INF , PT ;  /* 0x7f8000000000780b */ /* 0x000fe20003f1c200 */
[----:B------:R-:W-:Y:S01]  /*02a0*/  IMAD.MOV.U32 R3, RZ, RZ, R7 ;  /* 0x000000ffff037224 */ /* 0x000fe200078e0007 */
[----:B------:R-:W-:-:S04]  /*02b0*/  FSETP.GTU.FTZ.AND P1, PT, |R7|, +INF , PT ;  /* 0x7f8000000700780b */ /* 0x000fc80003f3c200 */
[----:B------:R-:W-:-:S13]  /*02c0*/  PLOP3.LUT P0, PT, P0, P1, PT, 0xf8, 0x8f ;  /* 0x00000000008f781c */ /* 0x000fda0000703f70 */
[----:B------:R-:W-:Y:S05]  /*02d0*/  @P0 BRA `(.L_x_4) ;  /* 0x00000004004c0947 */ /* 0x000fea0003800000 */
[----:B------:R-:W-:-:S13]  /*02e0*/  LOP3.LUT P0, RZ, R7, 0x7fffffff, R9, 0xc8, !PT ;  /* 0x7fffffff07ff7812 */ /* 0x000fda000780c809 */
[----:B------:R-:W-:Y:S05]  /*02f0*/  @!P0 BRA `(.L_x_5) ;  /* 0x00000004003c8947 */ /* 0x000fea0003800000 */
[C---:B------:R-:W-:Y:S02]  /*0300*/  FSETP.NEU.FTZ.AND P2, PT, |R0|.reuse, +INF , PT ;  /* 0x7f8000000000780b */ /* 0x040fe40003f5d200 */
[----:B------:R-:W-:Y:S02]  /*0310*/  FSETP.NEU.FTZ.AND P1, PT, |R3|, +INF , PT ;  /* 0x7f8000000300780b */ /* 0x000fe40003f3d200 */
[----:B------:R-:W-:-:S11]  /*0320*/  FSETP.NEU.FTZ.AND P0, PT, |R0|, +INF , PT ;  /* 0x7f8000000000780b */ /* 0x000fd60003f1d200 */
[----:B------:R-:W-:Y:S05]  /*0330*/  @!P1 BRA !P2, `(.L_x_5) ;  /* 0x00000004002c9947 */ /* 0x000fea0005000000 */
[----:B------:R-:W-:-:S04]  /*0340*/  LOP3.LUT P2, RZ, R9, 0x7fffffff, RZ, 0xc0, !PT ;  /* 0x7fffffff09ff7812 */ /* 0x000fc8000784c0ff */
[----:B------:R-:W-:-:S13]  /*0350*/  PLOP3.LUT P1, PT, P1, P2, PT, 0x2f, 0xf2 ;  /* 0x0000000000f2781c */ /* 0x000fda0000f24577 */
[----:B------:R-:W-:Y:S05]  /*0360*/  @P1 BRA `(.L_x_6) ;  /* 0x0000000400181947 */ /* 0x000fea0003800000 */
[----:B------:R-:W-:-:S04]  /*0370*/  LOP3.LUT P1, RZ, R7, 0x7fffffff, RZ, 0xc0, !PT ;  /* 0x7fffffff07ff7812 */ /* 0x000fc8000782c0ff */
[----:B------:R-:W-:-:S13]  /*0380*/  PLOP3.LUT P0, PT, P0, P1, PT, 0x2f, 0xf2 ;  /* 0x0000000000f2781c */ /* 0x000fda0000702577 */
[----:B------:R-:W-:Y:S05]  /*0390*/  @P0 BRA `(.L_x_7) ;  /* 0x0000000400000947 */ /* 0x000fea0003800000 */
[----:B------:R-:W-:Y:S02]  /*03a0*/  ISETP.GE.AND P0, PT, R11, RZ, PT ;  /* 0x000000ff0b00720c */ /* 0x000fe40003f06270 */
[----:B------:R-:W-:-:S11]  /*03b0*/  ISETP.GE.AND P1, PT, R12, RZ, PT ;  /* 0x000000ff0c00720c */ /* 0x000fd60003f26270 */
[----:B------:R-:W-:Y:S02]  /*03c0*/  @P0 IMAD.MOV.U32 R10, RZ, RZ, RZ ;  /* 0x000000ffff0a0224 */ /* 0x000fe400078e00ff */
[----:B------:R-:W-:Y:S01]  /*03d0*/  @!P0 FFMA R9, R0, 1.84467440737095516160e+19, RZ ;  /* 0x5f80000000098823 */ /* 0x000fe200000000ff */
[----:B------:R-:W-:Y:S02]  /*03e0*/  @!P0 IMAD.MOV.U32 R10, RZ, RZ, -0x40 ;  /* 0xffffffc0ff0a8424 */ /* 0x000fe400078e00ff */
[----:B------:R-:W-:Y:S02]  /*03f0*/  @!P1 FFMA R7, R3, 1.84467440737095516160e+19, RZ ;  /* 0x5f80000003079823 */ /* 0x000fe400000000ff */
[----:B------:R-:W-:-:S07]  /*0400*/  @!P1 VIADD R10, R10, 0x40 ;  /* 0x000000400a0a9836 */ /* 0x000fce0000000000 */
.L_x_3:
[----:B------:R-:W-:Y:S01]  /*0410*/  LEA R0, R8, 0xc0800000, 0x17 ;  /* 0xc080000008007811 */ /* 0x000fe200078eb8ff */
[----:B------:R-:W-:Y:S01]  /*0420*/  VIADD R6, R6, 0xffffff81 ;  /* 0xffffff8106067836 */ /* 0x000fe20000000000 */
[----:B------:R-:W-:Y:S03]  /*0430*/  BSSY.RECONVERGENT B2, `(.L_x_8) ;  /* 0x0000035000027945 */ /* 0x000fe60003800200 */
[----:B------:R-:W-:Y:S02]  /*0440*/  IMAD.IADD R7, R7, 0x1, -R0 ;  /* 0x0000000107077824 */ /* 0x000fe400078e0a00 */
[C---:B------:R-:W-:Y:S02]  /*0450*/  IMAD R0, R6.reuse, -0x800000, R9 ;  /* 0xff80000006007824 */ /* 0x040fe400078e0209 */
[----:B------:R0:W1:Y:S01]  /*0460*/  MUFU.RCP R3, R7 ;  /* 0x0000000700037308 */ /* 0x0000620000001000 */
[----:B------:R-:W-:Y:S01]  /*0470*/  FADD.FTZ R11, -R7, -RZ ;  /* 0x800000ff070b7221 */ /* 0x000fe20000010100 */
[----:B0-----:R-:W-:-:S05]  /*0480*/  IADD3 R7, PT, PT, R6, 0x7f, -R8 ;  /* 0x0000007f06077810 */ /* 0x001fca0007ffe808 */
[----:B------:R-:W-:Y:S02]  /*0490*/  IMAD.IADD R7, R7, 0x1, R10 ;  /* 0x0000000107077824 */ /* 0x000fe400078e020a */
[----:B-1----:R-:W-:-:S04]  /*04a0*/  FFMA R12, R3, R11, 1 ;  /* 0x3f800000030c7423 */ /* 0x002fc8000000000b */
[----:B------:R-:W-:-:S04]  /*04b0*/  FFMA R14, R3, R12, R3 ;  /* 0x0000000c030e7223 */ /* 0x000fc80000000003 */
[----:B------:R-:W-:-:S04]  /*04c0*/  FFMA R3, R0, R14, RZ ;  /* 0x0000000e00037223 */ /* 0x000fc800000000ff */
[----:B------:R-:W-:-:S04]  /*04d0*/  FFMA R12, R11, R3, R0 ;  /* 0x000000030b0c7223 */ /* 0x000fc80000000000 */
[----:B------:R-:W-:-:S04]  /*04e0*/  FFMA R9, R14, R12, R3 ;  /* 0x0000000c0e097223 */ /* 0x000fc80000000003 */
[----:B------:R-:W-:-:S04]  /*04f0*/  FFMA R12, R11, R9, R0 ;  /* 0x000000090b0c7223 */ /* 0x000fc80000000000 */
[----:B------:R-:W-:-:S05]  /*0500*/  FFMA R0, R14, R12, R9 ;  /* 0x0000000c0e007223 */ /* 0x000fca0000000009 */
[----:B------:R-:W-:-:S04]  /*0510*/  SHF.R.U32.HI R3, RZ, 0x17, R0 ;  /* 0x00000017ff037819 */ /* 0x000fc80000011600 */
[----:B------:R-:W-:-:S05]  /*0520*/  LOP3.LUT R3, R3, 0xff, RZ, 0xc0, !PT ;  /* 0x000000ff03037812 */ /* 0x000fca00078ec0ff */
[----:B------:R-:W-:-:S04]  /*0530*/  IMAD.IADD R10, R3, 0x1, R7 ;  /* 0x00000001030a7824 */ /* 0x000fc800078e0207 */
[----:B------:R-:W-:-:S05]  /*0540*/  VIADD R3, R10, 0xffffffff ;  /* 0xffffffff0a037836 */ /* 0x000fca0000000000 */
[----:B------:R-:W-:-:S13]  /*0550*/  ISETP.GE.U32.AND P0, PT, R3, 0xfe, PT ;  /* 0x000000fe0300780c */ /* 0x000fda0003f06070 */
[----:B------:R-:W-:Y:S05]  /*0560*/  @!P0 BRA `(.L_x_9) ;  /* 0x0000000000808947 */ /* 0x000fea0003800000 */
[----:B------:R-:W-:-:S13]  /*0570*/  ISETP.GT.AND P0, PT, R10, 0xfe, PT ;  /* 0x000000fe0a00780c */ /* 0x000fda0003f04270 */
[----:B------:R-:W-:Y:S05]  /*0580*/  @P0 BRA `(.L_x_10) ;  /* 0x00000000006c0947 */ /* 0x000fea0003800000 */
[----:B------:R-:W-:-:S13]  /*0590*/  ISETP.GE.AND P0, PT, R10, 0x1, PT ;  /* 0x000000010a00780c */ /* 0x000fda0003f06270 */
[----:B------:R-:W-:Y:S05]  /*05a0*/  @P0 BRA `(.L_x_11) ;  /* 0x0000000000740947 */ /* 0x000fea0003800000 */
[----:B------:R-:W-:Y:S02]  /*05b0*/  ISETP.GE.AND P0, PT, R10, -0x18, PT ;  /* 0xffffffe80a00780c */ /* 0x000fe40003f06270 */
[----:B------:R-:W-:-:S11]  /*05c0*/  LOP3.LUT R0, R0, 0x80000000, RZ, 0xc0, !PT ;  /* 0x8000000000007812 */ /* 0x000fd600078ec0ff */
[----:B------:R-:W-:Y:S05]  /*05d0*/  @!P0 BRA `(.L_x_11) ;  /* 0x0000000000688947 */ /* 0x000fea0003800000 */
[-CC-:B------:R-:W-:Y:S01]  /*05e0*/  FFMA.RZ R3, R14, R12.reuse, R9.reuse ;  /* 0x0000000c0e037223 */ /* 0x180fe2000000c009 */
[----:B------:R-:W-:Y:S02]  /*05f0*/  VIADD R8, R10, 0x20 ;  /* 0x000000200a087836 */ /* 0x000fe40000000000 */
[-CC-:B------:R-:W-:Y:S01]  /*0600*/  FFMA.RM R6, R14, R12.reuse, R9.reuse ;  /* 0x0000000c0e067223 */ /* 0x180fe20000004009 */
[----:B------:R-:W-:Y:S02]  /*0610*/  ISETP.NE.AND P2, PT, R10, RZ, PT ;  /* 0x000000ff0a00720c */ /* 0x000fe40003f45270 */
[----:B------:R-:W-:Y:S01]  /*0620*/  LOP3.LUT R7, R3, 0x7fffff, RZ, 0xc0, !PT ;  /* 0x007fffff03077812 */ /* 0x000fe200078ec0ff */
[----:B------:R-:W-:Y:S01]  /*0630*/  FFMA.RP R3, R14, R12, R9 ;  /* 0x0000000c0e037223 */ /* 0x000fe20000008009 */
[----:B------:R-:W-:Y:S01]  /*0640*/  IMAD.MOV R9, RZ, RZ, -R10 ;  /* 0x000000ffff097224 */ /* 0x000fe200078e0a0a */
[----:B------:R-:W-:Y:S02]  /*0650*/  ISETP.NE.AND P1, PT, R10, RZ, PT ;  /* 0x000000ff0a00720c */ /* 0x000fe40003f25270 */
[----:B------:R-:W-:-:S02]  /*0660*/  LOP3.LUT R7, R7, 0x800000, RZ, 0xfc, !PT ;  /* 0x0080000007077812 */ /* 0x000fc400078efcff */
[----:B------:R-:W-:Y:S02]  /*0670*/  FSETP.NEU.FTZ.AND P0, PT, R3, R6, PT ;  /* 0x000000060300720b */ /* 0x000fe40003f1d000 */
[----:B------:R-:W-:Y:S02]  /*0680*/  SHF.L.U32 R8, R7, R8, RZ ;  /* 0x0000000807087219 */ /* 0x000fe400000006ff */
[----:B------:R-:W-:Y:S02]  /*0690*/  SEL R6, R9, RZ, P2 ;  /* 0x000000ff09067207 */ /* 0x000fe40001000000 */
[----:B------:R-:W-:Y:S02]  /*06a0*/  ISETP.NE.AND P1, PT, R8, RZ, P1 ;  /* 0x000000ff0800720c */ /* 0x000fe40000f25270 */
[----:B------:R-:W-:Y:S02]  /*06b0*/  SHF.R.U32.HI R6, RZ, R6, R7 ;  /* 0x00000006ff067219 */ /* 0x000fe40000011607 */
[----:B------:R-:W-:-:S02]  /*06c0*/  PLOP3.LUT P0, PT, P0, P1, PT, 0xf8, 0x8f ;  /* 0x00000000008f781c */ /* 0x000fc40000703f70 */
[----:B------:R-:W-:Y:S02]  /*06d0*/  SHF.R.U32.HI R8, RZ, 0x1, R6 ;  /* 0x00000001ff087819 */ /* 0x000fe40000011606 */
[----:B------:R-:W-:-:S04]  /*06e0*/  SEL R3, RZ, 0x1, !P0 ;  /* 0x00000001ff037807 */ /* 0x000fc80004000000 */
[----:B------:R-:W-:-:S04]  /*06f0*/  LOP3.LUT R3, R3, 0x1, R8, 0xf8, !PT ;  /* 0x0000000103037812 */ /* 0x000fc800078ef808 */
[----:B------:R-:W-:-:S05]  /*0700*/  LOP3.LUT R3, R3, R6, RZ, 0xc0, !PT ;  /* 0x0000000603037212 */ /* 0x000fca00078ec0ff */
[----:B------:R-:W-:-:S05]  /*0710*/  IMAD.IADD R3, R8, 0x1, R3 ;  /* 0x0000000108037824 */ /* 0x000fca00078e0203 */
[----:B------:R-:W-:Y:S01]  /*0720*/  LOP3.LUT R0, R3, R0, RZ, 0xfc, !PT ;  /* 0x0000000003007212 */ /* 0x000fe200078efcff */
[----:B------:R-:W-:Y:S06]  /*0730*/  BRA `(.L_x_11) ;  /* 0x0000000000107947 */ /* 0x000fec0003800000 */
.L_x_10:
[----:B------:R-:W-:-:S04]  /*0740*/  LOP3.LUT R0, R0, 0x80000000, RZ, 0xc0, !PT ;  /* 0x8000000000007812 */ /* 0x000fc800078ec0ff */
[----:B------:R-:W-:Y:S01]  /*0750*/  LOP3.LUT R0, R0, 0x7f800000, RZ, 0xfc, !PT ;  /* 0x7f80000000007812 */ /* 0x000fe200078efcff */
[----:B------:R-:W-:Y:S06]  /*0760*/  BRA `(.L_x_11) ;  /* 0x0000000000047947 */ /* 0x000fec0003800000 */
.L_x_9:
[----:B------:R-:W-:-:S07]  /*0770*/  IMAD R0, R7, 0x800000, R0 ;  /* 0x0080000007007824 */ /* 0x000fce00078e0200 */
.L_x_11:
[----:B------:R-:W-:Y:S05]  /*0780*/  BSYNC.RECONVERGENT B2 ;  /* 0x0000000000027941 */ /* 0x000fea0003800200 */
.L_x_8:
[----:B------:R-:W-:Y:S05]  /*0790*/  BRA `(.L_x_12) ;  /* 0x0000000000207947 */ /* 0x000fea0003800000 */
.L_x_7:
[----:B------:R-:W-:-:S04]  /*07a0*/  LOP3.LUT R0, R7, 0x80000000, R9, 0x48, !PT ;  /* 0x8000000007007812 */ /* 0x000fc800078e4809 */
[----:B------:R-:W-:Y:S01]  /*07b0*/  LOP3.LUT R0, R0, 0x7f800000, RZ, 0xfc, !PT ;  /* 0x7f80000000007812 */ /* 0x000fe200078efcff */
[----:B------:R-:W-:Y:S06]  /*07c0*/  BRA `(.L_x_12) ;  /* 0x0000000000147947 */ /* 0x000fec0003800000 */
.L_x_6:
[----:B------:R-:W-:Y:S01]  /*07d0*/  LOP3.LUT R0, R7, 0x80000000, R9, 0x48, !PT ;  /* 0x8000000007007812 */ /* 0x000fe200078e4809 */
[----:B------:R-:W-:Y:S06]  /*07e0*/  BRA `(.L_x_12) ;  /* 0x00000000000c7947 */ /* 0x000fec0003800000 */
.L_x_5:
[----:B------:R-:W0:Y:S01]  /*07f0*/  MUFU.RSQ R0, -QNAN ;  /* 0xffc0000000007908 */ /* 0x000e220000001400 */
[----:B------:R-:W-:Y:S05]  /*0800*/  BRA `(.L_x_12) ;  /* 0x0000000000047947 */ /* 0x000fea0003800000 */
.L_x_4:
[----:B------:R-:W-:-:S07]  /*0810*/  FADD.FTZ R0, R0, R3 ;  /* 0x0000000300007221 */ /* 0x000fce0000010000 */
.L_x_12:
[----:B------:R-:W-:Y:S05]  /*0820*/  BSYNC.RECONVERGENT B1 ;  /* 0x0000000000017941 */ /* 0x000fea0003800200 */
.L_x_2:
[----:B------:R-:W-:-:S04]  /*0830*/  IMAD.MOV.U32 R3, RZ, RZ, 0x0 ;  /* 0x00000000ff037424 */ /* 0x000fc800078e00ff */
[----:B0-----:R-:W-:Y:S05]  /*0840*/  RET.REL.NODEC R2 `(_Z23normalizeAveragesKernelPfS_) ;  /* 0xfffffff402ec7950 */ /* 0x001fea0003c3ffff */
.L_x_13:
[----:B------:R-:W-:-:S00]  /*0850*/  BRA `(.L_x_13) ;  /* 0xfffffffc00fc7947 */ /* 0x000fc0000383ffff */
[----:B------:R-:W-:-:S00]  /*0860*/  NOP ;  /* 0x0000000000007918 */ /* 0x000fc00000000000 */
        /* <DEDUP_REMOVED lines=9> */
.L_x_147:


//--------------------- .text._Z20computeMinMaxKernel2PfS_4int2S0_S0_ --------------------------
	.section	.text._Z20computeMinMaxKernel2PfS_4int2S0_S0_,"ax",@progbits
	.align	128
.text._Z20computeMinMaxKernel2PfS_4int2S0_S0_:
        .type           _Z20computeMinMaxKernel2PfS_4int2S0_S0_,@function
        .size           _Z20computeMinMaxKernel2PfS_4int2S0_S0_,(.L_x_149 - _Z20computeMinMaxKernel2PfS_4int2S0_S0_)
        .other          _Z20computeMinMaxKernel2PfS_4int2S0_S0_,@"STO_CUDA_ENTRY STV_DEFAULT"
_Z20computeMinMaxKernel2PfS_4int2S0_S0_:
[----:B------:R-:W-:Y:S01]  /*0000*/  LDC R1, c[0x0][0x37c] ;  /* 0x0000df00ff017b82 */ /* 0x000fe20000000800 */
[----:B------:R-:W0:Y:S07]  /*0010*/  S2R R0, SR_TID.X ;  /* 0x0000000000007919 */ /* 0x000e2e0000002100 */
[----:B------:R-:W1:Y:S01]  /*0020*/  LDC R5, c[0x0][0x3a0] ;  /* 0x0000e800ff057b82 */ /* 0x000e620000000800 */
[----:B------:R-:W0:Y:S01]  /*0030*/  LDCU.64 UR4, c[0x0][0x390] ;  /* 0x00007200ff0477ac */ /* 0x000e220008000a00 */
[----:B------:R-:W2:Y:S06]  /*0040*/  LDCU.64 UR12, c[0x0][0x358] ;  /* 0x00006b00ff0c77ac */ /* 0x000eac0008000a00 */
[----:B------:R-:W3:Y:S08]  /*0050*/  LDC.64 R2, c[0x0][0x380] ;  /* 0x0000e000ff027b82 */ /* 0x000ef00000000a00 */
[----:B------:R-:W4:Y:S01]  /*0060*/  LDC R8, c[0x0][0x398] ;  /* 0x0000e600ff087b82 */ /* 0x000f220000000800 */
[----:B0-----:R-:W-:-:S04]  /*0070*/  VIADD R4, R0, UR5 ;  /* 0x0000000500047c36 */ /* 0x001fc80008000000 */
[----:B-1----:R-:W-:-:S04]  /*0080*/  IMAD R4, R4, R5, UR4 ;  /* 0x0000000404047e24 */ /* 0x002fc8000f8e0205 */
[----:B------:R-:W-:-:S04]  /*0090*/  IMAD.SHL.U32 R9, R4, 0x2, RZ ;  /* 0x0000000204097824 */ /* 0x000fc800078e00ff */
[----:B---3--:R-:W-:-:S05]  /*00a0*/  IMAD.WIDE R6, R9, 0x4, R2 ;  /* 0x0000000409067825 */ /* 0x008fca00078e0202 */
[----:B--2---:R-:W2:Y:S01]  /*00b0*/  LDG.E R5, desc[UR12][R6.64] ;  /* 0x0000000c06057981 */ /* 0x004ea2000c1e1900 */
[----:B----4-:R-:W-:Y:S01]  /*00c0*/  ISETP.GE.AND P0, PT, R8, 0x1, PT ;  /* 0x000000010800780c */ /* 0x010fe20003f06270 */
[----:B--2---:R-:W-:-:S12]  /*00d0*/  IMAD.MOV.U32 R4, RZ, RZ, R5 ;  /* 0x000000ffff047224 */ /* 0x004fd800078e0005 */
[----:B------:R-:W-:Y:S05]  /*00e0*/  @!P0 BRA `(.L_x_14) ;  /* 0x0000000400d88947 */ /* 0x000fea0003800000 */
[----:B------:R-:W-:Y:S01]  /*00f0*/  IMAD R4, R8, 0x2, R9 ;  /* 0x0000000208047824 */ /* 0x000fe200078e0209 */
[----:B------:R-:W-:Y:S01]  /*0100*/  LOP3.LUT R7, RZ, R9, RZ, 0x33, !PT ;  /* 0x00000009ff077212 */ /* 0x000fe200078e33ff */
[----:B------:R-:W-:Y:S03]  /*0110*/  BSSY.RECONVERGENT B0, `(.L_x_15) ;  /* 0x000003c000007945 */ /* 0x000fe60003800200 */
[----:B------:R-:W-:-:S05]  /*0120*/  VIADDMNMX R4, R9, 0x2, R4, !PT ;  /* 0x0000000209047846 */ /* 0x000fca0007800104 */
[----:B------:R-:W-:Y:S02]  /*0130*/  IMAD.IADD R8, R4, 0x1, R7 ;  /* 0x0000000104087824 */ /* 0x000fe400078e0207 */
[----:B------:R-:W-:-:S03]  /*0140*/  IMAD.MOV.U32 R4, RZ, RZ, R5 ;  /* 0x000000ffff047224 */ /* 0x000fc600078e0005 */
[C---:B------:R-:W-:Y:S02]  /*0150*/  ISETP.GE.U32.AND P1, PT, R8.reuse, 0xe, PT ;  /* 0x0000000e0800780c */ /* 0x040fe40003f26070 */
[----:B------:R-:W-:-:S04]  /*0160*/  LEA.HI R12, R8, 0x1, RZ, 0x1f ;  /* 0x00000001080c7811 */ /* 0x000fc800078ff8ff */
[----:B------:R-:W-:-:S04]  /*0170*/  LOP3.LUT R22, R12, 0x7, RZ, 0xc0, !PT ;  /* 0x000000070c167812 */ /* 0x000fc800078ec0ff */
[----:B------:R-:W-:-:S03]  /*0180*/  ISETP.NE.AND P0, PT, R22, RZ, PT ;  /* 0x000000ff1600720c */ /* 0x000fc60003f05270 */
[----:B------:R-:W-:Y:S10]  /*0190*/  @!P1 BRA `(.L_x_16) ;  /* 0x0000000000cc9947 */ /* 0x000ff40003800000 */
[----:B------:R-:W0:Y:S01]  /*01a0*/  LDC.64 R6, c[0x0][0x380] ;  /* 0x0000e000ff067b82 */ /* 0x000e220000000a00 */
[----:B------:R-:W-:Y:S01]  /*01b0*/  LOP3.LUT R13, R12, 0xfffffff8, RZ, 0xc0, !PT ;  /* 0xfffffff80c0d7812 */ /* 0x000fe200078ec0ff */
[----:B------:R-:W-:-:S04]  /*01c0*/  IMAD.MOV.U32 R4, RZ, RZ, R5 ;  /* 0x000000ffff047224 */ /* 0x000fc800078e0005 */
[----:B------:R-:W-:Y:S01]  /*01d0*/  IMAD.MOV R13, RZ, RZ, -R13 ;  /* 0x000000ffff0d7224 */ /* 0x000fe200078e0a0d */
[----:B0-----:R-:W-:-:S05]  /*01e0*/  IADD3 R6, P1, PT, R6, 0x20, RZ ;  /* 0x0000002006067810 */ /* 0x001fca0007f3e0ff */
[----:B------:R-:W-:-:S08]  /*01f0*/  IMAD.X R7, RZ, RZ, R7, P1 ;  /* 0x000000ffff077224 */ /* 0x000fd000008e0607 */
.L_x_17:
[----:B------:R-:W-:-:S05]  /*0200*/  IMAD.WIDE R10, R9, 0x4, R6 ;  /* 0x00000004090a7825 */ /* 0x000fca00078e0206 */
[----:B------:R-:W2:Y:S04]  /*0210*/  LDG.E R18, desc[UR12][R10.64+-0x20] ;  /* 0xffffe00c0a127981 */ /* 0x000ea8000c1e1900 */
[----:B------:R-:W3:Y:S04]  /*0220*/  LDG.E R19, desc[UR12][R10.64+-0x18] ;  /* 0xffffe80c0a137981 */ /* 0x000ee8000c1e1900 */
[----:B------:R-:W4:Y:S04]  /*0230*/  LDG.E R20, desc[UR12][R10.64+-0x10] ;  /* 0xfffff00c0a147981 */ /* 0x000f28000c1e1900 */
[----:B------:R-:W5:Y:S04]  /*0240*/  LDG.E R21, desc[UR12][R10.64+-0x8] ;  /* 0xfffff80c0a157981 */ /* 0x000f68000c1e1900 */
[----:B------:R-:W5:Y:S04]  /*0250*/  LDG.E R16, desc[UR12][R10.64] ;  /* 0x0000000c0a107981 */ /* 0x000f68000c1e1900 */
[----:B------:R-:W5:Y:S04]  /*0260*/  LDG.E R15, desc[UR12][R10.64+0x8] ;  /* 0x0000080c0a0f7981 */ /* 0x000f68000c1e1900 */
[----:B------:R-:W5:Y:S04]  /*0270*/  LDG.E R14, desc[UR12][R10.64+0x10] ;  /* 0x0000100c0a0e7981 */ /* 0x000f68000c1e1900 */
[----:B------:R0:W5:Y:S01]  /*0280*/  LDG.E R17, desc[UR12][R10.64+0x18] ;  /* 0x0000180c0a117981 */ /* 0x000162000c1e1900 */
[----:B------:R-:W-:-:S02]  /*0290*/  VIADD R13, R13, 0x8 ;  /* 0x000000080d0d7836 */ /* 0x000fc40000000000 */
[----:B------:R-:W-:-:S03]  /*02a0*/  VIADD R9, R9, 0x10 ;  /* 0x0000001009097836 */ /* 0x000fc60000000000 */
[----:B------:R-:W-:Y:S02]  /*02b0*/  ISETP.NE.AND P3, PT, R13, RZ, PT ;  /* 0x000000ff0d00720c */ /* 0x000fe40003f65270 */
[CC--:B--2---:R-:W-:Y:S02]  /*02c0*/  FSETP.GEU.AND P2, PT, R18.reuse, R4.reuse, PT ;  /* 0x000000041200720b */ /* 0x0c4fe40003f4e000 */
[CC--:B------:R-:W-:Y:S02]  /*02d0*/  FSETP.GT.AND P1, PT, R18.reuse, R5.reuse, PT ;  /* 0x000000051200720b */ /* 0x0c0fe40003f24000 */
[C---:B------:R-:W-:Y:S02]  /*02e0*/  FSEL R4, R18.reuse, R4, !P2 ;  /* 0x0000000412047208 */ /* 0x040fe40005000000 */
[----:B------:R-:W-:Y:S02]  /*02f0*/  FSEL R5, R18, R5, P1 ;  /* 0x0000000512057208 */ /* 0x000fe40000800000 */
[----:B---3--:R-:W-:-:S02]  /*0300*/  FSETP.GEU.AND P2, PT, R19, R4, PT ;  /* 0x000000041300720b */ /* 0x008fc40003f4e000 */
[CC--:B------:R-:W-:Y:S02]  /*0310*/  FSETP.GT.AND P1, PT, R19.reuse, R5.reuse, PT ;  /* 0x000000051300720b */ /* 0x0c0fe40003f24000 */
[C---:B------:R-:W-:Y:S02]  /*0320*/  FSEL R4, R19.reuse, R4, !P2 ;  /* 0x0000000413047208 */ /* 0x040fe40005000000 */
[----:B------:R-:W-:Y:S02]  /*0330*/  FSEL R5, R19, R5, P1 ;  /* 0x0000000513057208 */ /* 0x000fe40000800000 */
[CC--:B----4-:R-:W-:Y:S02]  /*0340*/  FSETP.GEU.AND P2, PT, R20.reuse, R4.reuse, PT ;  /* 0x000000041400720b */ /* 0x0d0fe40003f4e000 */
[C---:B------:R-:W-:Y:S02]  /*0350*/  FSETP.GT.AND P1, PT, R20.reuse, R5, PT ;  /* 0x000000051400720b */ /* 0x040fe40003f24000 */
[----:B------:R-:W-:-:S02]  /*0360*/  FSEL R4, R20, R4, !P2 ;  /* 0x0000000414047208 */ /* 0x000fc40005000000 */
[----:B------:R-:W-:Y:S02]  /*0370*/  FSEL R5, R20, R5, P1 ;  /* 0x0000000514057208 */ /* 0x000fe40000800000 */
[CC--:B-----5:R-:W-:Y:S02]  /*0380*/  FSETP.GEU.AND P2, PT, R21.reuse, R4.reuse, PT ;  /* 0x000000041500720b */ /* 0x0e0fe40003f4e000 */
[CC--:B------:R-:W-:Y:S02]  /*0390*/  FSETP.GT.AND P1, PT, R21.reuse, R5.reuse, PT ;  /* 0x000000051500720b */ /* 0x0c0fe40003f24000 */
[C---:B0-----:R-:W-:Y:S02]  /*03a0*/  FSEL R11, R21.reuse, R4, !P2 ;  /* 0x00000004150b7208 */ /* 0x041fe40005000000 */
[----:B------:R-:W-:Y:S02]  /*03b0*/  FSEL R5, R21, R5, P1 ;  /* 0x0000000515057208 */ /* 0x000fe40000800000 */
[----:B------:R-:W-:-:S02]  /*03c0*/  FSETP.GEU.AND P2, PT, R16, R11, PT ;  /* 0x0000000b1000720b */ /* 0x000fc40003f4e000 */
[C---:B------:R-:W-:Y:S02]  /*03d0*/  FSETP.GT.AND P1, PT, R16.reuse, R5, PT ;  /* 0x000000051000720b */ /* 0x040fe40003f24000 */
[C---:B------:R-:W-:Y:S02]  /*03e0*/  FSEL R4, R16.reuse, R11, !P2 ;  /* 0x0000000b10047208 */ /* 0x040fe40005000000 */
[----:B------:R-:W-:Y:S02]  /*03f0*/  FSEL R16, R16, R5, P1 ;  /* 0x0000000510107208 */ /* 0x000fe40000800000 */
[C---:B------:R-:W-:Y:S02]  /*0400*/  FSETP.GEU.AND P2, PT, R15.reuse, R4, PT ;  /* 0x000000040f00720b */ /* 0x040fe40003f4e000 */
[C---:B------:R-:W-:Y:S02]  /*0410*/  FSETP.GT.AND P1, PT, R15.reuse, R16, PT ;  /* 0x000000100f00720b */ /* 0x040fe40003f24000 */
[----:B------:R-:W-:-:S02]  /*0420*/  FSEL R5, R15, R4, !P2 ;  /* 0x000000040f057208 */ /* 0x000fc40005000000 */
[----:B------:R-:W-:Y:S02]  /*0430*/  FSEL R15, R15, R16, P1 ;  /* 0x000000100f0f7208 */ /* 0x000fe40000800000 */
[C---:B------:R-:W-:Y:S02]  /*0440*/  FSETP.GEU.AND P2, PT, R14.reuse, R5, PT ;  /* 0x000000050e00720b */ /* 0x040fe40003f4e000 */
[C---:B------:R-:W-:Y:S02]  /*0450*/  FSETP.GT.AND P1, PT, R14.reuse, R15, PT ;  /* 0x0000000f0e00720b */ /* 0x040fe40003f24000 */
[C---:B------:R-:W-:Y:S02]  /*0460*/  FSEL R4, R14.reuse, R5, !P2 ;  /* 0x000000050e047208 */ /* 0x040fe40005000000 */
[----:B------:R-:W-:Y:S02]  /*0470*/  FSEL R14, R14, R15, P1 ;  /* 0x0000000f0e0e7208 */ /* 0x000fe40000800000 */
[----:B------:R-:W-:-:S02]  /*0480*/  FSETP.GEU.AND P2, PT, R17, R4, PT ;  /* 0x000000041100720b */ /* 0x000fc40003f4e000 */
[C---:B------:R-:W-:Y:S02]  /*0490*/  FSETP.GT.AND P1, PT, R17.reuse, R14, PT ;  /* 0x0000000e1100720b */ /* 0x040fe40003f24000 */
[C---:B------:R-:W-:Y:S02]  /*04a0*/  FSEL R4, R17.reuse, R4, !P2 ;  /* 0x0000000411047208 */ /* 0x040fe40005000000 */
[----:B------:R-:W-:Y:S01]  /*04b0*/  FSEL R5, R17, R14, P1 ;  /* 0x0000000e11057208 */ /* 0x000fe20000800000 */
[----:B------:R-:W-:Y:S08]  /*04c0*/  @P3 BRA `(.L_x_17) ;  /* 0xfffffffc004c3947 */ /* 0x000ff0000383ffff */
.L_x_16:
[----:B------:R-:W-:Y:S05]  /*04d0*/  BSYNC.RECONVERGENT B0 ;  /* 0x0000000000007941 */ /* 0x000fea0003800200 */
.L_x_15:
[----:B------:R-:W-:Y:S04]  /*04e0*/  BSSY.RECONVERGENT B0, `(.L_x_14) ;  /* 0x0000036000007945 */ /* 0x000fe80003800200 */
[----:B------:R-:W-:Y:S05]  /*04f0*/  @!P0 BRA `(.L_x_18) ;  /* 0x0000000000d08947 */ /* 0x000fea0003800000 */
[----:B------:R-:W-:Y:S01]  /*0500*/  ISETP.GE.U32.AND P1, PT, R22, 0x4, PT ;  /* 0x000000041600780c */ /* 0x000fe20003f26070 */
[----:B------:R-:W-:Y:S01]  /*0510*/  BSSY.RECONVERGENT B1, `(.L_x_19) ;  /* 0x0000019000017945 */ /* 0x000fe20003800200 */
[----:B------:R-:W-:-:S11]  /*0520*/  LOP3.LUT P0, R14, R12, 0x3, RZ, 0xc0, !PT ;  /* 0x000000030c0e7812 */ /* 0x000fd6000780c0ff */
[----:B------:R-:W-:Y:S05]  /*0530*/  @!P1 BRA `(.L_x_20) ;  /* 0x0000000000589947 */ /* 0x000fea0003800000 */
[----:B------:R-:W-:-:S05]  /*0540*/  IMAD.WIDE R6, R9, 0x4, R2 ;  /* 0x0000000409067825 */ /* 0x000fca00078e0202 */
[----:B------:R-:W2:Y:S04]  /*0550*/  LDG.E R10, desc[UR12][R6.64] ;  /* 0x0000000c060a7981 */ /* 0x000ea8000c1e1900 */
[----:B------:R-:W3:Y:S04]  /*0560*/  LDG.E R11, desc[UR12][R6.64+0x8] ;  /* 0x0000080c060b7981 */ /* 0x000ee8000c1e1900 */
[----:B------:R-:W4:Y:S04]  /*0570*/  LDG.E R12, desc[UR12][R6.64+0x10] ;  /* 0x0000100c060c7981 */ /* 0x000f28000c1e1900 */
[----:B------:R-:W5:Y:S01]  /*0580*/  LDG.E R13, desc[UR12][R6.64+0x18] ;  /* 0x0000180c060d7981 */ /* 0x000f62000c1e1900 */
[----:B------:R-:W-:Y:S01]  /*0590*/  VIADD R9, R9, 0x8 ;  /* 0x0000000809097836 */ /* 0x000fe20000000000 */
[----:B--2---:R-:W-:-:S02]  /*05a0*/  FSETP.GEU.AND P2, PT, R10, R4, PT ;  /* 0x000000040a00720b */ /* 0x004fc40003f4e000 */
[CC--:B------:R-:W-:Y:S02]  /*05b0*/  FSETP.GT.AND P1, PT, R10.reuse, R5.reuse, PT ;  /* 0x000000050a00720b */ /* 0x0c0fe40003f24000 */
[C---:B------:R-:W-:Y:S02]  /*05c0*/  FSEL R4, R10.reuse, R4, !P2 ;  /* 0x000000040a047208 */ /* 0x040fe40005000000 */
[----:B------:R-:W-:Y:S02]  /*05d0*/  FSEL R5, R10, R5, P1 ;  /* 0x000000050a057208 */ /* 0x000fe40000800000 */
[CC--:B---3--:R-:W-:Y:S02]  /*05e0*/  FSETP.GEU.AND P2, PT, R11.reuse, R4.reuse, PT ;  /* 0x000000040b00720b */ /* 0x0c8fe40003f4e000 */
[C---:B------:R-:W-:Y:S02]  /*05f0*/  FSETP.GT.AND P1, PT, R11.reuse, R5, PT ;  /* 0x000000050b00720b */ /* 0x040fe40003f24000 */
[----:B------:R-:W-:-:S02]  /*0600*/  FSEL R4, R11, R4, !P2 ;  /* 0x000000040b047208 */ /* 0x000fc40005000000 */
[----:B------:R-:W-:Y:S02]  /*0610*/  FSEL R5, R11, R5, P1 ;  /* 0x000000050b057208 */ /* 0x000fe40000800000 */
[CC--:B----4-:R-:W-:Y:S02]  /*0620*/  FSETP.GEU.AND P2, PT, R12.reuse, R4.reuse, PT ;  /* 0x000000040c00720b */ /* 0x0d0fe40003f4e000 */
[CC--:B------:R-:W-:Y:S02]  /*0630*/  FSETP.GT.AND P1, PT, R12.reuse, R5.reuse, PT ;  /* 0x000000050c00720b */ /* 0x0c0fe40003f24000 */
[C---:B------:R-:W-:Y:S02]  /*0640*/  FSEL R4, R12.reuse, R4, !P2 ;  /* 0x000000040c047208 */ /* 0x040fe40005000000 */
[----:B------:R-:W-:Y:S02]  /*0650*/  FSEL R5, R12, R5, P1 ;  /* 0x000000050c057208 */ /* 0x000fe40000800000 */
[----:B-----5:R-:W-:-:S02]  /*0660*/  FSETP.GEU.AND P2, PT, R13, R4, PT ;  /* 0x000000040d00720b */ /* 0x020fc40003f4e000 */
[CC--:B------:R-:W-:Y:S02]  /*0670*/  FSETP.GT.AND P1, PT, R13.reuse, R5.reuse, PT ;  /* 0x000000050d00720b */ /* 0x0c0fe40003f24000 */
[C---:B------:R-:W-:Y:S02]  /*0680*/  FSEL R4, R13.reuse, R4, !P2 ;  /* 0x000000040d047208 */ /* 0x040fe40005000000 */
[----:B------:R-:W-:-:S09]  /*0690*/  FSEL R5, R13, R5, P1 ;  /* 0x000000050d057208 */ /* 0x000fd20000800000 */
.L_x_20:
[----:B------:R-:W-:Y:S05]  /*06a0*/  BSYNC.RECONVERGENT B1 ;  /* 0x0000000000017941 */ /* 0x000fea0003800200 */
.L_x_19:
[----:B------:R-:W-:Y:S05]  /*06b0*/  @!P0 BRA `(.L_x_18) ;  /* 0x0000000000608947 */ /* 0x000fea0003800000 */
[----:B------:R-:W-:Y:S01]  /*06c0*/  ISETP.NE.AND P1, PT, R14, 0x1, PT ;  /* 0x000000010e00780c */ /* 0x000fe20003f25270 */
[----:B------:R-:W-:Y:S01]  /*06d0*/  BSSY.RECONVERGENT B1, `(.L_x_21) ;  /* 0x000000f000017945 */ /* 0x000fe20003800200 */
[----:B------:R-:W-:-:S11]  /*06e0*/  LOP3.LUT P0, RZ, R8, 0x2, RZ, 0xc0, !PT ;  /* 0x0000000208ff7812 */ /* 0x000fd6000780c0ff */
[----:B------:R-:W-:Y:S05]  /*06f0*/  @!P1 BRA `(.L_x_22) ;  /* 0x0000000000309947 */ /* 0x000fea0003800000 */
[----:B------:R-:W-:-:S05]  /*0700*/  IMAD.WIDE R6, R9, 0x4, R2 ;  /* 0x0000000409067825 */ /* 0x000fca00078e0202 */
[----:B------:R-:W2:Y:S04]  /*0710*/  LDG.E R8, desc[UR12][R6.64] ;  /* 0x0000000c06087981 */ /* 0x000ea8000c1e1900 */
[----:B------:R-:W3:Y:S01]  /*0720*/  LDG.E R10, desc[UR12][R6.64+0x8] ;  /* 0x0000080c060a7981 */ /* 0x000ee2000c1e1900 */
[----:B------:R-:W-:Y:S01]  /*0730*/  VIADD R9, R9, 0x4 ;  /* 0x0000000409097836 */ /* 0x000fe20000000000 */
[CC--:B--2---:R-:W-:Y:S02]  /*0740*/  FSETP.GEU.AND P1, PT, R8.reuse, R4.reuse, PT ;  /* 0x000000040800720b */ /* 0x0c4fe40003f2e000 */
[C---:B------:R-:W-:Y:S02]  /*0750*/  FSETP.GT.AND P2, PT, R8.reuse, R5, PT ;  /* 0x000000050800720b */ /* 0x040fe40003f44000 */
[----:B------:R-:W-:-:S02]  /*0760*/  FSEL R4, R8, R4, !P1 ;  /* 0x0000000408047208 */ /* 0x000fc40004800000 */
[----:B------:R-:W-:Y:S02]  /*0770*/  FSEL R5, R8, R5, P2 ;  /* 0x0000000508057208 */ /* 0x000fe40001000000 */
[CC--:B---3--:R-:W-:Y:S02]  /*0780*/  FSETP.GEU.AND P1, PT, R10.reuse, R4.reuse, PT ;  /* 0x000000040a00720b */ /* 0x0c8fe40003f2e000 */
[CC--:B------:R-:W-:Y:S02]  /*0790*/  FSETP.GT.AND P2, PT, R10.reuse, R5.reuse, PT ;  /* 0x000000050a00720b */ /* 0x0c0fe40003f44000 */
[C---:B------:R-:W-:Y:S02]  /*07a0*/  FSEL R4, R10.reuse, R4, !P1 ;  /* 0x000000040a047208 */ /* 0x040fe40004800000 */
[----:B------:R-:W-:-:S09]  /*07b0*/  FSEL R5, R10, R5, P2 ;  /* 0x000000050a057208 */ /* 0x000fd20001000000 */
.L_x_22:
[----:B------:R-:W-:Y:S05]  /*07c0*/  BSYNC.RECONVERGENT B1 ;  /* 0x0000000000017941 */ /* 0x000fea0003800200 */
.L_x_21:
[----:B------:R-:W-:Y:S05]  /*07d0*/  @P0 BRA `(.L_x_18) ;  /* 0x0000000000180947 */ /* 0x000fea0003800000 */
[----:B------:R-:W-:-:S06]  /*07e0*/  IMAD.WIDE R2, R9, 0x4, R2 ;  /* 0x0000000409027825 */ /* 0x000fcc00078e0202 */
[----:B------:R-:W2:Y:S02]  /*07f0*/  LDG.E R3, desc[UR12][R2.64] ;  /* 0x0000000c02037981 */ /* 0x000ea4000c1e1900 */
[C---:B--2---:R-:W-:Y:S02]  /*0800*/  FSETP.GT.AND P1, PT, R3.reuse, R5, PT ;  /* 0x000000050300720b */ /* 0x044fe40003f24000 */
[----:B------:R-:W-:-:S04]  /*0810*/  FSETP.GEU.AND P0, PT, R3, R4, PT ;  /* 0x000000040300720b */ /* 0x000fc80003f0e000 */
[----:B------:R-:W-:-:S07]  /*0820*/  FSEL R4, R3, R4, !P0 ;  /* 0x0000000403047208 */ /* 0x000fce0004000000 */
[----:B------:R-:W-:-:S07]  /*0830*/  @P1 IMAD.MOV.U32 R5, RZ, RZ, R3 ;  /* 0x000000ffff051224 */ /* 0x000fce00078e0003 */
.L_x_18:
[----:B------:R-:W-:Y:S05]  /*0840*/  BSYNC.RECONVERGENT B0 ;  /* 0x0000000000007941 */ /* 0x000fea0003800200 */
.L_x_14:
[----:B------:R-:W0:Y:S01]  /*0850*/  S2UR UR5, SR_CgaCtaId ;  /* 0x00000000000579c3 */ /* 0x000e220000008800 */
[----:B------:R-:W-:Y:S01]  /*0860*/  UMOV UR4, 0x400 ;  /* 0x0000040000047882 */ /* 0x000fe20000000000 */
[----:B------:R-:W-:Y:S01]  /*0870*/  ISETP.NE.AND P0, PT, R0, RZ, PT ;  /* 0x000000ff0000720c */ /* 0x000fe20003f05270 */
[----:B0-----:R-:W-:-:S06]  /*0880*/  ULEA UR5, UR5, UR4, 0x18 ;  /* 0x0000000405057291 */ /* 0x001fcc000f8ec0ff */
[----:B------:R-:W-:-:S05]  /*0890*/  LEA R0, R0, UR5, 0x3 ;  /* 0x0000000500007c11 */ /* 0x000fca000f8e18ff */
[----:B------:R0:W-:Y:S01]  /*08a0*/  STS.64 [R0], R4 ;  /* 0x0000000400007388 */ /* 0x0001e20000000a00 */
[----:B------:R-:W-:Y:S06]  /*08b0*/  BAR.SYNC.DEFER_BLOCKING 0x0 ;  /* 0x0000000000007b1d */ /* 0x000fec0000010000 */
[----:B------:R-:W-:Y:S05]  /*08c0*/  @P0 EXIT ;  /* 0x000000000000094d */ /* 0x000fea0003800000 */
[----:B------:R-:W1:Y:S01]  /*08d0*/  LDS R13, [UR5] ;  /* 0x00000005ff0d7984 */ /* 0x000e620008000800 */
[----:B------:R-:W2:Y:S01]  /*08e0*/  LDCU UR7, c[0x0][0x360] ;  /* 0x00006c00ff0777ac */ /* 0x000ea20008000800 */
[----:B------:R-:W-:Y:S01]  /*08f0*/  UMOV UR4, URZ ;  /* 0x000000ff00047c82 */ /* 0x000fe20008000000 */
[----:B--2---:R-:W-:Y:S02]  /*0900*/  UISETP.GE.U32.AND UP0, UPT, UR7, 0x4, UPT ;  /* 0x000000040700788c */ /* 0x004fe4000bf06070 */
[----:B------:R-:W-:-:S04]  /*0910*/  USHF.L.U32 UR8, UR7, 0x1, URZ ;  /* 0x0000000107087899 */ /* 0x000fc800080006ff */
[----:B------:R-:W-:Y:S01]  /*0920*/  ULOP3.LUT UR9, UR8, 0x6, URZ, 0xc0, !UPT ;  /* 0x0000000608097892 */ /* 0x000fe2000f8ec0ff */
[----:B-1----:R-:W-:Y:S02]  /*0930*/  IMAD.MOV.U32 R15, RZ, RZ, R13 ;  /* 0x000000ffff0f7224 */ /* 0x002fe400078e000d */
[----:B------:R-:W-:Y:S09]  /*0940*/  BRA.U !UP0, `(.L_x_23) ;  /* 0x0000000108ac7547 */ /* 0x000ff2000b800000 */
[----:B------:R-:W-:Y:S01]  /*0950*/  ULOP3.LUT UR6, UR8, 0xfffffff8, URZ, 0xc0, !UPT ;  /* 0xfffffff808067892 */ /* 0x000fe2000f8ec0ff */
[----:B------:R-:W-:Y:S01]  /*0960*/  IMAD.MOV.U32 R15, RZ, RZ, R13 ;  /* 0x000000ffff0f7224 */ /* 0x000fe200078e000d */
[----:B------:R-:W-:Y:S02]  /*0970*/  ULOP3.LUT UR4, UR8, 0xff8, URZ, 0xc0, !UPT ;  /* 0x00000ff808047892 */ /* 0x000fe4000f8ec0ff */
[----:B------:R-:W-:Y:S02]  /*0980*/  UIADD3 UR10, UPT, UPT, UR5, 0x10, URZ ;  /* 0x00000010050a7890 */ /* 0x000fe4000fffe0ff */
[----:B------:R-:W-:-:S12]  /*0990*/  UIADD3 UR6, UPT, UPT, -UR6, URZ, URZ ;  /* 0x000000ff06067290 */ /* 0x000fd8000fffe1ff */
.L_x_24:
[----:B------:R-:W1:Y:S01]  /*09a0*/  LDS.128 R8, [UR10+-0x10] ;  /* 0xfffff00aff087984 */ /* 0x000e620008000c00 */
[----:B------:R-:W-:-:S03]  /*09b0*/  UIADD3 UR6, UPT, UPT, UR6, 0x8, URZ ;  /* 0x0000000806067890 */ /* 0x000fc6000fffe0ff */
[----:B0-----:R-:W0:Y:S01]  /*09c0*/  LDS.128 R4, [UR10] ;  /* 0x0000000aff047984 */ /* 0x001e220008000c00 */
[----:B------:R-:W-:Y:S02]  /*09d0*/  UISETP.NE.AND UP0, UPT, UR6, URZ, UPT ;  /* 0x000000ff0600728c */ /* 0x000fe4000bf05270 */
[----:B------:R-:W-:Y:S01]  /*09e0*/  UIADD3 UR10, UPT, UPT, UR10, 0x20, URZ ;  /* 0x000000200a0a7890 */ /* 0x000fe2000fffe0ff */
[C---:B-1----:R-:W-:Y:S02]  /*09f0*/  FSETP.GEU.AND P1, PT, R8.reuse, R15, PT ;  /* 0x0000000f0800720b */ /* 0x042fe40003f2e000 */
[C---:B------:R-:W-:Y:S02]  /*0a00*/  FSETP.GT.AND P0, PT, R8.reuse, R13, PT ;  /* 0x0000000d0800720b */ /* 0x040fe40003f04000 */
[C---:B------:R-:W-:Y:S02]  /*0a10*/  FSEL R0, R8.reuse, R15, !P1 ;  /* 0x0000000f08007208 */ /* 0x040fe40004800000 */
[----:B------:R-:W-:-:S02]  /*0a20*/  FSEL R8, R8, R13, P0 ;  /* 0x0000000d08087208 */ /* 0x000fc40000000000 */
[C---:B------:R-:W-:Y:S02]  /*0a30*/  FSETP.GEU.AND P1, PT, R9.reuse, R0, PT ;  /* 0x000000000900720b */ /* 0x040fe40003f2e000 */
[C---:B------:R-:W-:Y:S02]  /*0a40*/  FSETP.GT.AND P0, PT, R9.reuse, R8, PT ;  /* 0x000000080900720b */ /* 0x040fe40003f04000 */
[C---:B------:R-:W-:Y:S02]  /*0a50*/  FSEL R3, R9.reuse, R0, !P1 ;  /* 0x0000000009037208 */ /* 0x040fe40004800000 */
[----:B------:R-:W-:Y:S02]  /*0a60*/  FSEL R9, R9, R8, P0 ;  /* 0x0000000809097208 */ /* 0x000fe40000000000 */
[C---:B------:R-:W-:Y:S02]  /*0a70*/  FSETP.GEU.AND P1, PT, R10.reuse, R3, PT ;  /* 0x000000030a00720b */ /* 0x040fe40003f2e000 */
[----:B------:R-:W-:-:S02]  /*0a80*/  FSETP.GT.AND P0, PT, R10, R9, PT ;  /* 0x000000090a00720b */ /* 0x000fc40003f04000 */
[C---:B------:R-:W-:Y:S02]  /*0a90*/  FSEL R0, R10.reuse, R3, !P1 ;  /* 0x000000030a007208 */ /* 0x040fe40004800000 */
[----:B------:R-:W-:Y:S02]  /*0aa0*/  FSEL R10, R10, R9, P0 ;  /* 0x000000090a0a7208 */ /* 0x000fe40000000000 */
[C---:B------:R-:W-:Y:S02]  /*0ab0*/  FSETP.GEU.AND P1, PT, R11.reuse, R0, PT ;  /* 0x000000000b00720b */ /* 0x040fe40003f2e000 */
[C---:B------:R-:W-:Y:S02]  /*0ac0*/  FSETP.GT.AND P0, PT, R11.reuse, R10, PT ;  /* 0x0000000a0b00720b */ /* 0x040fe40003f04000 */
[C---:B------:R-:W-:Y:S02]  /*0ad0*/  FSEL R3, R11.reuse, R0, !P1 ;  /* 0x000000000b037208 */ /* 0x040fe40004800000 */
[----:B------:R-:W-:-:S02]  /*0ae0*/  FSEL R11, R11, R10, P0 ;  /* 0x0000000a0b0b7208 */ /* 0x000fc40000000000 */
[C---:B0-----:R-:W-:Y:S02]  /*0af0*/  FSETP.GEU.AND P1, PT, R4.reuse, R3, PT ;  /* 0x000000030400720b */ /* 0x041fe40003f2e000 */
        /* <DEDUP_REMOVED lines=11> */
[C---:B------:R-:W-:Y:S02]  /*0bb0*/  FSETP.GEU.AND P1, PT, R7.reuse, R0, PT ;  /* 0x000000000700720b */ /* 0x040fe40003f2e000 */
[C---:B------:R-:W-:Y:S02]  /*0bc0*/  FSETP.GT.AND P0, PT, R7.reuse, R6, PT ;  /* 0x000000060700720b */ /* 0x040fe40003f04000 */
[C---:B------:R-:W-:Y:S02]  /*0bd0*/  FSEL R15, R7.reuse, R0, !P1 ;  /* 0x00000000070f7208 */ /* 0x040fe40004800000 */
[----:B------:R-:W-:Y:S01]  /*0be0*/  FSEL R13, R7, R6, P0 ;  /* 0x00000006070d7208 */ /* 0x000fe20000000000 */
[----:B------:R-:W-:Y:S08]  /*0bf0*/  BRA.U UP0, `(.L_x_24) ;  /* 0xfffffffd00687547 */ /* 0x000ff0000b83ffff */
.L_x_23:
[----:B------:R-:W-:-:S09]  /*0c00*/  UISETP.NE.AND UP0, UPT, UR9, URZ, UPT ;  /* 0x000000ff0900728c */ /* 0x000fd2000bf05270 */
[----:B------:R-:W-:Y:S05]  /*0c10*/  BRA.U !UP0, `(.L_x_25) ;  /* 0x0000000108907547 */ /* 0x000fea000b800000 */
[----:B------:R-:W-:Y:S02]  /*0c20*/  UISETP.GE.U32.AND UP0, UPT, UR9, 0x4, UPT ;  /* 0x000000040900788c */ /* 0x000fe4000bf06070 */
[----:B------:R-:W-:-:S07]  /*0c30*/  ULOP3.LUT UP1, URZ, UR8, 0x2, URZ, 0xc0, !UPT ;  /* 0x0000000208ff7892 */ /* 0x000fce000f82c0ff */
[----:B------:R-:W-:Y:S05]  /*0c40*/  BRA.U !UP0, `(.L_x_26) ;  /* 0x00000001084c7547 */ /* 0x000fea000b800000 */
[----:B------:R-:W-:Y:S02]  /*0c50*/  ULEA UR6, UR4, UR5, 0x2 ;  /* 0x0000000504067291 */ /* 0x000fe4000f8e10ff */
[----:B------:R-:W-:-:S07]  /*0c60*/  UIADD3 UR4, UPT, UPT, UR4, 0x4, URZ ;  /* 0x0000000404047890 */ /* 0x000fce000fffe0ff */
[----:B0-----:R-:W0:Y:S02]  /*0c70*/  LDS.128 R4, [UR6] ;  /* 0x00000006ff047984 */ /* 0x001e240008000c00 */
[C---:B0-----:R-:W-:Y:S02]  /*0c80*/  FSETP.GEU.AND P1, PT, R4.reuse, R15, PT ;  /* 0x0000000f0400720b */ /* 0x041fe40003f2e000 */
[C---:B------:R-:W-:Y:S02]  /*0c90*/  FSETP.GT.AND P0, PT, R4.reuse, R13, PT ;  /* 0x0000000d0400720b */ /* 0x040fe40003f04000 */
[C---:B------:R-:W-:Y:S02]  /*0ca0*/  FSEL R0, R4.reuse, R15, !P1 ;  /* 0x0000000f04007208 */ /* 0x040fe40004800000 */
        /* <DEDUP_REMOVED lines=12> */
[----:B------:R-:W-:-:S09]  /*0d70*/  FSEL R13, R7, R6, P0 ;  /* 0x00000006070d7208 */ /* 0x000fd20000000000 */
.L_x_26:
[----:B------:R-:W-:Y:S05]  /*0d80*/  BRA.U !UP1, `(.L_x_25) ;  /* 0x0000000109347547 */ /* 0x000fea000b800000 */
[----:B------:R-:W-:Y:S02]  /*0d90*/  USHF.L.U32 UR6, UR7, 0x1, URZ ;  /* 0x0000000107067899 */ /* 0x000fe400080006ff */
[----:B------:R-:W-:Y:S02]  /*0da0*/  ULEA UR4, UR4, UR5, 0x2 ;  /* 0x0000000504047291 */ /* 0x000fe4000f8e10ff */
[----:B------:R-:W-:-:S04]  /*0db0*/  ULOP3.LUT UR6, UR6, 0x2, URZ, 0xe2, !UPT ;  /* 0x0000000206067892 */ /* 0x000fc8000f8ee2ff */
[----:B------:R-:W-:-:S12]  /*0dc0*/  UIADD3 UR6, UPT, UPT, -UR6, URZ, URZ ;  /* 0x000000ff06067290 */ /* 0x000fd8000fffe1ff */
.L_x_27:
[----:B0-----:R-:W0:Y:S01]  /*0dd0*/  LDS R0, [UR4] ;  /* 0x00000004ff007984 */ /* 0x001e220008000800 */
[----:B------:R-:W-:Y:S02]  /*0de0*/  UIADD3 UR6, UPT, UPT, UR6, 0x1, URZ ;  /* 0x0000000106067890 */ /* 0x000fe4000fffe0ff */
[----:B------:R-:W-:Y:S02]  /*0df0*/  UIADD3 UR4, UPT, UPT, UR4, 0x4, URZ ;  /* 0x0000000404047890 */ /* 0x000fe4000fffe0ff */
[----:B------:R-:W-:Y:S01]  /*0e00*/  UISETP.NE.AND UP0, UPT, UR6, URZ, UPT ;  /* 0x000000ff0600728c */ /* 0x000fe2000bf05270 */
[C---:B0-----:R-:W-:Y:S02]  /*0e10*/  FSETP.GEU.AND P1, PT, R0.reuse, R15, PT ;  /* 0x0000000f0000720b */ /* 0x041fe40003f2e000 */
[C---:B------:R-:W-:Y:S02]  /*0e20*/  FSETP.GT.AND P0, PT, R0.reuse, R13, PT ;  /* 0x0000000d0000720b */ /* 0x040fe40003f04000 */
[----:B------:R-:W-:-:S02]  /*0e30*/  FSEL R15, R0, R15, !P1 ;  /* 0x0000000f000f7208 */ /* 0x000fc40004800000 */
[----:B------:R-:W-:Y:S02]  /*0e40*/  FSEL R13, R0, R13, P0 ;  /* 0x0000000d000d7208 */ /* 0x000fe40000000000 */
[----:B------:R-:W-:Y:S07]  /*0e50*/  BRA.U UP0, `(.L_x_27) ;  /* 0xfffffffd00dc7547 */ /* 0x000fee000b83ffff */
.L_x_25:
[----:B------:R-:W1:Y:S08]  /*0e60*/  F2F.F64.F32 R2, R15 ;  /* 0x0000000f00027310 */ /* 0x000e700000201800 */
[----:B0-----:R-:W0:Y:S01]  /*0e70*/  F2F.F64.F32 R4, R13 ;  /* 0x0000000d00047310 */ /* 0x001e220000201800 */
[----:B-1----:R-:W-:Y:S02]  /*0e80*/  DMUL R2, R2, 0.00390625 ;  /* 0x3f70000002027828 */ /* 0x002fe40000000000 */
[----:B0-----:R-:W-:-:S06]  /*0e90*/  DMUL R6, R4, 0.00390625 ;  /* 0x3f70000004067828 */ /* 0x001fcc0000000000 */
[----:B------:R-:W-:Y:S01]  /*0ea0*/  DMUL R2, R2, 0.00390625 ;  /* 0x3f70000002027828 */ /* 0x000fe20000000000 */
[----:B------:R-:W0:Y:S01]  /*0eb0*/  LDC.64 R4, c[0x0][0x388] ;  /* 0x0000e200ff047b82 */ /* 0x000e220000000a00 */
[----:B------:R-:W-:-:S08]  /*0ec0*/  DMUL R6, R6, 0.00390625 ;  /* 0x3f70000006067828 */ /* 0x000fd00000000000 */
[----:B------:R-:W0:Y:S08]  /*0ed0*/  F2F.F32.F64 R3, R2 ;  /* 0x0000000200037310 */ /* 0x000e300000301000 */
[----:B------:R-:W1:Y:S01]  /*0ee0*/  F2F.F32.F64 R7, R6 ;  /* 0x0000000600077310 */ /* 0x000e620000301000 */
[----:B0-----:R-:W-:Y:S04]  /*0ef0*/  STG.E desc[UR12][R4.64], R3 ;  /* 0x0000000304007986 */ /* 0x001fe8000c10190c */
[----:B-1----:R-:W-:Y:S01]  /*0f00*/  STG.E desc[UR12][R4.64+0x4], R7 ;  /* 0x0000040704007986 */ /* 0x002fe2000c10190c */
[----:B------:R-:W-:Y:S05]  /*0f10*/  EXIT ;  /* 0x000000000000794d */ /* 0x000fea0003800000 */
.L_x_28:
        /* <DEDUP_REMOVED lines=14> */
.L_x_149:


//--------------------- .text._Z19computeMinMaxKernelPfS_4int2 --------------------------
	.section	.text._Z19computeMinMaxKernelPfS_4int2,"ax",@progbits
	.align	128
.text._Z19computeMinMaxKernelPfS_4int2:
        .type           _Z19computeMinMaxKernelPfS_4int2,@function
        .size           _Z19computeMinMaxKernelPfS_4int2,(.L_x_150 - _Z19computeMinMaxKernelPfS_4int2)
        .other          _Z19computeMinMaxKernelPfS_4int2,@"STO_CUDA_ENTRY STV_DEFAULT"
_Z19computeMinMaxKernelPfS_4int2:
[----:B------:R-:W-:Y:S01]  /*0000*/  LDC R1, c[0x0][0x37c] ;  /* 0x0000df00ff017b82 */ /* 0x000fe20000000800 */
[----:B------:R-:W0:Y:S07]  /*0010*/  S2R R0, SR_TID.X ;  /* 0x0000000000007919 */ /* 0x000e2e0000002100 */
[----:B------:R-:W1:Y:S01]  /*0020*/  LDC.64 R2, c[0x0][0x380] ;  /* 0x0000e000ff027b82 */ /* 0x000e620000000a00 */
[----:B------:R-:W0:Y:S01]  /*0030*/  LDCU UR4, c[0x0][0x390] ;  /* 0x00007200ff0477ac */ /* 0x000e220008000800 */
[----:B------:R-:W2:Y:S01]  /*0040*/  LDCU.64 UR12, c[0x0][0x358] ;  /* 0x00006b00ff0c77ac */ /* 0x000ea20008000a00 */
[----:B0-----:R-:W-:-:S04]  /*0050*/  IMAD R9, R0, UR4, RZ ;  /* 0x0000000400097c24 */ /* 0x001fc8000f8e02ff */
[----:B-1----:R-:W-:-:S05]  /*0060*/  IMAD.WIDE R6, R9, 0x4, R2 ;  /* 0x0000000409067825 */ /* 0x002fca00078e0202 */
[----:B--2---:R-:W2:Y:S01]  /*0070*/  LDG.E R5, desc[UR12][R6.64] ;  /* 0x0000000c06057981 */ /* 0x004ea2000c1e1900 */
[----:B------:R-:W-:Y:S01]  /*0080*/  UISETP.GE.AND UP0, UPT, UR4, 0x1, UPT ;  /* 0x000000010400788c */ /* 0x000fe2000bf06270 */
[----:B--2---:R-:W-:-:S08]  /*0090*/  IMAD.MOV.U32 R4, RZ, RZ, R5 ;  /* 0x000000ffff047224 */ /* 0x004fd000078e0005 */
[----:B------:R-:W-:Y:S05]  /*00a0*/  BRA.U !UP0, `(.L_x_29) ;  /* 0x0000000508dc7547 */ /* 0x000fea000b800000 */
[C---:B------:R-:W-:Y:S01]  /*00b0*/  VIADD R4, R9.reuse, 0x1 ;  /* 0x0000000109047836 */ /* 0x040fe20000000000 */
[----:B------:R-:W-:Y:S04]  /*00c0*/  BSSY.RECONVERGENT B0, `(.L_x_30) ;  /* 0x000003c000007945 */ /* 0x000fe80003800200 */
[----:B------:R-:W-:-:S05]  /*00d0*/  VIADDMNMX R4, R9, UR4, R4, !PT ;  /* 0x0000000409047c46 */ /* 0x000fca000f800104 */
[----:B------:R-:W-:Y:S02]  /*00e0*/  IMAD.IADD R8, R4, 0x1, -R9 ;  /* 0x0000000104087824 */ /* 0x000fe400078e0a09 */
[----:B------:R-:W-:-:S03]  /*00f0*/  IMAD.IADD R4, R9, 0x1, -R4 ;  /* 0x0000000109047824 */ /* 0x000fc600078e0a04 */
[----:B------:R-:W-:Y:S02]  /*0100*/  LOP3.LUT R21, R8, 0x7, RZ, 0xc0, !PT ;  /* 0x0000000708157812 */ /* 0x000fe400078ec0ff */
[----:B------:R-:W-:Y:S01]  /*0110*/  ISETP.GT.U32.AND P1, PT, R4, -0x8, PT ;  /* 0xfffffff80400780c */ /* 0x000fe20003f24070 */
[----:B------:R-:W-:Y:S01]  /*0120*/  IMAD.MOV.U32 R4, RZ, RZ, R5 ;  /* 0x000000ffff047224 */ /* 0x000fe200078e0005 */
[----:B------:R-:W-:-:S11]  /*0130*/  ISETP.NE.AND P0, PT, R21, RZ, PT ;  /* 0x000000ff1500720c */ /* 0x000fd60003f05270 */
[----:B------:R-:W-:Y:S05]  /*0140*/  @P1 BRA `(.L_x_31) ;  /* 0x0000000000cc1947 */ /* 0x000fea0003800000 */
[----:B------:R-:W0:Y:S01]  /*0150*/  LDC.64 R6, c[0x0][0x380] ;  /* 0x0000e000ff067b82 */ /* 0x000e220000000a00 */
[----:B------:R-:W-:Y:S01]  /*0160*/  LOP3.LUT R12, R8, 0xfffffff8, RZ, 0xc0, !PT ;  /* 0xfffffff8080c7812 */ /* 0x000fe200078ec0ff */
[----:B------:R-:W-:-:S04]  /*0170*/  IMAD.MOV.U32 R4, RZ, RZ, R5 ;  /* 0x000000ffff047224 */ /* 0x000fc800078e0005 */
[----:B------:R-:W-:Y:S01]  /*0180*/  IMAD.MOV R12, RZ, RZ, -R12 ;  /* 0x000000ffff0c7224 */ /* 0x000fe200078e0a0c */
[----:B0-----:R-:W-:-:S05]  /*0190*/  IADD3 R6, P1, PT, R6, 0x10, RZ ;  /* 0x0000001006067810 */ /* 0x001fca0007f3e0ff */
[----:B------:R-:W-:-:S08]  /*01a0*/  IMAD.X R7, RZ, RZ, R7, P1 ;  /* 0x000000ffff077224 */ /* 0x000fd000008e0607 */
.L_x_32:
        /* <DEDUP_REMOVED lines=8> */
[----:B------:R-:W5:Y:S01]  /*0230*/  LDG.E R16, desc[UR12][R10.64+0xc] ;  /* 0x00000c0c0a107981 */ /* 0x000f62000c1e1900 */
        /* <DEDUP_REMOVED lines=36> */
.L_x_31:
[----:B------:R-:W-:Y:S05]  /*0480*/  BSYNC.RECONVERGENT B0 ;  /* 0x0000000000007941 */ /* 0x000fea0003800200 */
.L_x_30:
[----:B------:R-:W-:Y:S04]  /*0490*/  BSSY.RECONVERGENT B0, `(.L_x_29) ;  /* 0x0000038000007945 */ /* 0x000fe80003800200 */
[----:B------:R-:W-:Y:S05]  /*04a0*/  @!P0 BRA `(.L_x_33) ;  /* 0x0000000000d88947 */ /* 0x000fea0003800000 */
[----:B------:R-:W-:Y:S01]  /*04b0*/  ISETP.GE.U32.AND P1, PT, R21, 0x4, PT ;  /* 0x000000041500780c */ /* 0x000fe20003f26070 */
[----:B------:R-:W-:Y:S01]  /*04c0*/  BSSY.RECONVERGENT B1, `(.L_x_34) ;  /* 0x000001a000017945 */ /* 0x000fe20003800200 */
[----:B------:R-:W-:-:S04]  /*04d0*/  LOP3.LUT R14, R8, 0x3, RZ, 0xc0, !PT ;  /* 0x00000003080e7812 */ /* 0x000fc800078ec0ff */
[----:B------:R-:W-:-:S07]  /*04e0*/  ISETP.NE.AND P0, PT, R14, RZ, PT ;  /* 0x000000ff0e00720c */ /* 0x000fce0003f05270 */
[----:B------:R-:W-:Y:S06]  /*04f0*/  @!P1 BRA `(.L_x_35) ;  /* 0x0000000000589947 */ /* 0x000fec0003800000 */
        /* <DEDUP_REMOVED lines=22> */
.L_x_35:
[----:B------:R-:W-:Y:S05]  /*0660*/  BSYNC.RECONVERGENT B1 ;  /* 0x0000000000017941 */ /* 0x000fea0003800200 */
.L_x_34:
[----:B------:R-:W-:Y:S05]  /*0670*/  @!P0 BRA `(.L_x_33) ;  /* 0x0000000000648947 */ /* 0x000fea0003800000 */
[----:B------:R-:W-:Y:S01]  /*0680*/  ISETP.NE.AND P1, PT, R14, 0x1, PT ;  /* 0x000000010e00780c */ /* 0x000fe20003f25270 */
[----:B------:R-:W-:Y:S01]  /*0690*/  BSSY.RECONVERGENT B1, `(.L_x_36) ;  /* 0x0000010000017945 */ /* 0x000fe20003800200 */
[----:B------:R-:W-:-:S04]  /*06a0*/  LOP3.LUT R8, R8, 0x1, RZ, 0xc0, !PT ;  /* 0x0000000108087812 */ /* 0x000fc800078ec0ff */
[----:B------:R-:W-:-:S07]  /*06b0*/  ISETP.NE.U32.AND P0, PT, R8, 0x1, PT ;  /* 0x000000010800780c */ /* 0x000fce0003f05070 */
[----:B------:R-:W-:Y:S06]  /*06c0*/  @!P1 BRA `(.L_x_37) ;  /* 0x0000000000309947 */ /* 0x000fec0003800000 */
        /* <DEDUP_REMOVED lines=12> */
.L_x_37:
[----:B------:R-:W-:Y:S05]  /*0790*/  BSYNC.RECONVERGENT B1 ;  /* 0x0000000000017941 */ /* 0x000fea0003800200 */
.L_x_36:
[----:B------:R-:W-:Y:S05]  /*07a0*/  @P0 BRA `(.L_x_33) ;  /* 0x0000000000180947 */ /* 0x000fea0003800000 */
[----:B------:R-:W-:-:S06]  /*07b0*/  IMAD.WIDE R2, R9, 0x4, R2 ;  /* 0x0000000409027825 */ /* 0x000fcc00078e0202 */
[----:B------:R-:W2:Y:S02]  /*07c0*/  LDG.E R3, desc[UR12][R2.64] ;  /* 0x0000000c02037981 */ /* 0x000ea4000c1e1900 */
[C---:B--2---:R-:W-:Y:S02]  /*07d0*/  FSETP.GT.AND P1, PT, R3.reuse, R5, PT ;  /* 0x000000050300720b */ /* 0x044fe40003f24000 */
[----:B------:R-:W-:-:S04]  /*07e0*/  FSETP.GEU.AND P0, PT, R3, R4, PT ;  /* 0x000000040300720b */ /* 0x000fc80003f0e000 */
[----:B------:R-:W-:-:S07]  /*07f0*/  FSEL R4, R3, R4, !P0 ;  /* 0x0000000403047208 */ /* 0x000fce0004000000 */
[----:B------:R-:W-:-:S07]  /*0800*/  @P1 IMAD.MOV.U32 R5, RZ, RZ, R3 ;  /* 0x000000ffff051224 */ /* 0x000fce00078e0003 */
.L_x_33:
[----:B------:R-:W-:Y:S05]  /*0810*/  BSYNC.RECONVERGENT B0 ;  /* 0x0000000000007941 */ /* 0x000fea0003800200 */
.L_x_29:
        /* <DEDUP_REMOVED lines=21> */
.L_x_39:
        /* <DEDUP_REMOVED lines=38> */
.L_x_38:
        /* <DEDUP_REMOVED lines=24> */
.L_x_41:
[----:B------:R-:W-:Y:S05]  /*0d50*/  BRA.U !UP1, `(.L_x_40) ;  /* 0x0000000109347547 */ /* 0x000fea000b800000 */
[----:B------:R-:W-:Y:S02]  /*0d60*/  USHF.L.U32 UR6, UR7, 0x1, URZ ;  /* 0x0000000107067899 */ /* 0x000fe400080006ff */
[----:B------:R-:W-:Y:S02]  /*0d70*/  ULEA UR4, UR4, UR5, 0x2 ;  /* 0x0000000504047291 */ /* 0x000fe4000f8e10ff */
[----:B------:R-:W-:-:S04]  /*0d80*/  ULOP3.LUT UR6, UR6, 0x2, URZ, 0xe2, !UPT ;  /* 0x0000000206067892 */ /* 0x000fc8000f8ee2ff */
[----:B------:R-:W-:-:S12]  /*0d90*/  UIADD3 UR6, UPT, UPT, -UR6, URZ, URZ ;  /* 0x000000ff06067290 */ /* 0x000fd8000fffe1ff */
.L_x_42:
        /* <DEDUP_REMOVED lines=9> */
.L_x_40:
[----:B------:R-:W1:Y:S01]  /*0e30*/  LDC.64 R2, c[0x0][0x388] ;  /* 0x0000e200ff027b82 */ /* 0x000e620000000a00 */
[----:B0-----:R-:W-:Y:S01]  /*0e40*/  FMUL R5, R15, 0.00390625 ;  /* 0x3b8000000f057820 */ /* 0x001fe20000400000 */
[----:B------:R-:W-:-:S04]  /*0e50*/  FMUL R13, R13, 0.00390625 ;  /* 0x3b8000000d0d7820 */ /* 0x000fc80000400000 */
[----:B-1----:R-:W-:Y:S04]  /*0e60*/  STG.E desc[UR12][R2.64], R5 ;  /* 0x0000000502007986 */ /* 0x002fe8000c10190c */
[----:B------:R-:W-:Y:S01]  /*0e70*/  STG.E desc[UR12][R2.64+0x4], R13 ;  /* 0x0000040d02007986 */ /* 0x000fe2000c10190c */
[----:B------:R-:W-:Y:S05]  /*0e80*/  EXIT ;  /* 0x000000000000794d */ /* 0x000fea0003800000 */
.L_x_43:
        /* <DEDUP_REMOVED lines=15> */
.L_x_150:


//--------------------- .text._Z21computeAveragesKernelPfS_4int2S0_S0_f --------------------------
	.section	.text._Z21computeAveragesKernelPfS_4int2S0_S0_f,"ax",@progbits
	.align	128
.text._Z21computeAveragesKernelPfS_4int2S0_S0_f:
        .type           _Z21computeAveragesKernelPfS_4int2S0_S0_f,@function
        .size           _Z21computeAveragesKernelPfS_4int2S0_S0_f,(.L_x_151 - _Z21computeAveragesKernelPfS_4int2S0_S0_f)
        .other          _Z21computeAveragesKernelPfS_4int2S0_S0_f,@"STO_CUDA_ENTRY STV_DEFAULT"
_Z21computeAveragesKernelPfS_4int2S0_S0_f:
[----:B------:R-:W-:Y:S01]  /*0000*/  LDC R1, c[0x0][0x37c] ;  /* 0x0000df00ff017b82 */ /* 0x000fe20000000800 */
[----:B------:R-:W0:Y:S07]  /*0010*/  LDCU UR4, c[0x0][0x374] ;  /* 0x00006e80ff0477ac */ /* 0x000e2e0008000800 */
[----:B------:R-:W1:Y:S01]  /*0020*/  LDC R5, c[0x0][0x370] ;  /* 0x0000dc00ff057b82 */ /* 0x000e620000000800 */
[----:B------:R-:W-:Y:S01]  /*0030*/  BSSY.RECONVERGENT B0, `(.L_x_44) ;  /* 0x00000a1000007945 */ /* 0x000fe20003800200 */
[----:B------:R-:W2:Y:S01]  /*0040*/  LDCU.64 UR6, c[0x0][0x3a0] ;  /* 0x00007400ff0677ac */ /* 0x000ea20008000a00 */
[----:B------:R-:W3:Y:S05]  /*0050*/  LDCU UR5, c[0x0][0x398] ;  /* 0x00007300ff0577ac */ /* 0x000eea0008000800 */
[----:B------:R-:W4:Y:S01]  /*0060*/  LDC.64 R6, c[0x0][0x390] ;  /* 0x0000e400ff067b82 */ /* 0x000f220000000a00 */
[----:B------:R-:W1:Y:S07]  /*0070*/  LDCU.64 UR10, c[0x0][0x358] ;  /* 0x00006b00ff0a77ac */ /* 0x000e6e0008000a00 */
[----:B------:R-:W5:Y:S01]  /*0080*/  S2UR UR9, SR_CTAID.Y ;  /* 0x00000000000979c3 */ /* 0x000f620000002600 */
[----:B0-----:R-:W0:Y:S01]  /*0090*/  I2F.U32.RP R0, UR4 ;  /* 0x0000000400007d06 */ /* 0x001e220008209000 */
[----:B------:R-:W-:-:S02]  /*00a0*/  ISETP.NE.U32.AND P2, PT, RZ, UR4, PT ;  /* 0x00000004ff007c0c */ /* 0x000fc4000bf45070 */
[----:B-1----:R-:W-:-:S05]  /*00b0*/  ISETP.NE.U32.AND P5, PT, R5, RZ, PT ;  /* 0x000000ff0500720c */ /* 0x002fca0003fa5070 */
[----:B------:R-:W1:Y:S08]  /*00c0*/  I2F.U32.RP R4, R5 ;  /* 0x0000000500047306 */ /* 0x000e700000209000 */
[----:B0-----:R-:W0:Y:S08]  /*00d0*/  MUFU.RCP R0, R0 ;  /* 0x0000000000007308 */ /* 0x001e300000001000 */
[----:B-1----:R-:W1:Y:S01]  /*00e0*/  MUFU.RCP R4, R4 ;  /* 0x0000000400047308 */ /* 0x002e620000001000 */
[----:B0-----:R-:W-:-:S07]  /*00f0*/  IADD3 R2, PT, PT, R0, 0xffffffe, RZ ;  /* 0x0ffffffe00027810 */ /* 0x001fce0007ffe0ff */
[----:B------:R0:W2:Y:S01]  /*0100*/  F2I.FTZ.U32.TRUNC.NTZ R3, R2 ;  /* 0x0000000200037305 */ /* 0x0000a2000021f000 */
[----:B-1----:R-:W-:-:S07]  /*0110*/  IADD3 R8, PT, PT, R4, 0xffffffe, RZ ;  /* 0x0ffffffe04087810 */ /* 0x002fce0007ffe0ff */
[----:B------:R1:W3:Y:S01]  /*0120*/  F2I.FTZ.U32.TRUNC.NTZ R9, R8 ;  /* 0x0000000800097305 */ /* 0x0002e2000021f000 */
[----:B0-----:R-:W-:Y:S02]  /*0130*/  HFMA2 R2, -RZ, RZ, 0, 0 ;  /* 0x00000000ff027431 */ /* 0x001fe400000001ff */
[----:B--2---:R-:W-:Y:S02]  /*0140*/  IMAD.MOV R11, RZ, RZ, -R3 ;  /* 0x000000ffff0b7224 */ /* 0x004fe400078e0a03 */
[----:B-1----:R-:W-:Y:S02]  /*0150*/  IMAD.MOV.U32 R8, RZ, RZ, RZ ;  /* 0x000000ffff087224 */ /* 0x002fe400078e00ff */
[----:B------:R-:W-:Y:S01]  /*0160*/  IMAD R11, R11, UR4, RZ ;  /* 0x000000040b0b7c24 */ /* 0x000fe2000f8e02ff */
[----:B---3--:R-:W-:-:S03]  /*0170*/  IADD3 R10, PT, PT, RZ, -R9, RZ ;  /* 0x80000009ff0a7210 */ /* 0x008fc60007ffe0ff */
[----:B------:R-:W-:-:S04]  /*0180*/  IMAD.HI.U32 R2, R3, R11, R2 ;  /* 0x0000000b03027227 */ /* 0x000fc800078e0002 */
[----:B------:R-:W-:Y:S02]  /*0190*/  IMAD R13, R10, R5, RZ ;  /* 0x000000050a0d7224 */ /* 0x000fe400078e02ff */
[----:B----4-:R-:W-:-:S04]  /*01a0*/  IMAD.HI.U32 R0, R2, R7, RZ ;  /* 0x0000000702007227 */ /* 0x010fc800078e00ff */
[----:B------:R-:W-:Y:S01]  /*01b0*/  IMAD.HI.U32 R3, R9, R13, R8 ;  /* 0x0000000d09037227 */ /* 0x000fe200078e0008 */
[----:B------:R-:W-:-:S03]  /*01c0*/  IADD3 R2, PT, PT, -R0, RZ, RZ ;  /* 0x000000ff00027210 */ /* 0x000fc60007ffe1ff */
[----:B------:R-:W-:Y:S02]  /*01d0*/  IMAD.MOV.U32 R13, RZ, RZ, RZ ;  /* 0x000000ffff0d7224 */ /* 0x000fe400078e00ff */
[----:B------:R-:W-:-:S04]  /*01e0*/  IMAD.HI.U32 R3, R3, R6, RZ ;  /* 0x0000000603037227 */ /* 0x000fc800078e00ff */
[----:B------:R-:W-:Y:S01]  /*01f0*/  IMAD R7, R2, UR4, R7 ;  /* 0x0000000402077c24 */ /* 0x000fe2000f8e0207 */
[----:B------:R-:W-:Y:S01]  /*0200*/  IADD3 R4, PT, PT, -R3, RZ, RZ ;  /* 0x000000ff03047210 */ /* 0x000fe20007ffe1ff */
[----:B------:R-:W0:Y:S03]  /*0210*/  S2R R2, SR_CTAID.X ;  /* 0x0000000000027919 */ /* 0x000e260000002500 */
[----:B------:R-:W-:Y:S01]  /*0220*/  ISETP.GE.U32.AND P0, PT, R7, UR4, PT ;  /* 0x0000000407007c0c */ /* 0x000fe2000bf06070 */
[----:B------:R-:W-:Y:S02]  /*0230*/  IMAD R6, R5, R4, R6 ;  /* 0x0000000405067224 */ /* 0x000fe400078e0206 */
[----:B------:R-:W1:Y:S03]  /*0240*/  S2R R4, SR_TID.X ;  /* 0x0000000000047919 */ /* 0x000e660000002100 */
[----:B------:R-:W-:-:S07]  /*0250*/  ISETP.GE.U32.AND P3, PT, R6, R5, PT ;  /* 0x000000050600720c */ /* 0x000fce0003f66070 */
[----:B------:R-:W-:Y:S01]  /*0260*/  @P0 VIADD R7, R7, -UR4 ;  /* 0x8000000407070c36 */ /* 0x000fe20008000000 */
[----:B------:R-:W-:-:S04]  /*0270*/  @P0 IADD3 R0, PT, PT, R0, 0x1, RZ ;  /* 0x0000000100000810 */ /* 0x000fc80007ffe0ff */
[----:B------:R-:W-:Y:S01]  /*0280*/  ISETP.GE.U32.AND P1, PT, R7, UR4, PT ;  /* 0x0000000407007c0c */ /* 0x000fe2000bf26070 */
[----:B------:R-:W-:Y:S01]  /*0290*/  @P3 VIADD R3, R3, 0x1 ;  /* 0x0000000103033836 */ /* 0x000fe20000000000 */
[----:B------:R-:W-:-:S04]  /*02a0*/  @P3 IADD3 R6, PT, PT, R6, -R5, RZ ;  /* 0x8000000506063210 */ /* 0x000fc80007ffe0ff */
[----:B------:R-:W-:-:S07]  /*02b0*/  ISETP.GE.U32.AND P4, PT, R6, R5, PT ;  /* 0x000000050600720c */ /* 0x000fce0003f86070 */
[----:B------:R-:W-:Y:S02]  /*02c0*/  @P1 IADD3 R0, PT, PT, R0, 0x1, RZ ;  /* 0x0000000100001810 */ /* 0x000fe40007ffe0ff */
[----:B------:R-:W-:Y:S01]  /*02d0*/  @!P2 LOP3.LUT R0, RZ, UR4, RZ, 0x33, !PT ;  /* 0x00000004ff00ac12 */ /* 0x000fe2000f8e33ff */
[----:B-1----:R-:W-:-:S03]  /*02e0*/  VIADD R7, R4, UR7 ;  /* 0x0000000704077c36 */ /* 0x002fc60008000000 */
[----:B------:R-:W-:Y:S02]  /*02f0*/  @P4 IADD3 R3, PT, PT, R3, 0x1, RZ ;  /* 0x0000000103034810 */ /* 0x000fe40007ffe0ff */
[----:B------:R-:W-:Y:S01]  /*0300*/  @!P5 LOP3.LUT R3, RZ, R5, RZ, 0x33, !PT ;  /* 0x00000005ff03d212 */ /* 0x000fe200078e33ff */
[----:B-----5:R-:W-:-:S04]  /*0310*/  IMAD R7, R0, UR9, R7 ;  /* 0x0000000900077c24 */ /* 0x020fc8000f8e0207 */
[----:B0-----:R-:W-:-:S04]  /*0320*/  IMAD R0, R3, R2, UR6 ;  /* 0x0000000603007e24 */ /* 0x001fc8000f8e0202 */
[----:B------:R-:W-:-:S05]  /*0330*/  IMAD R0, R7, UR5, R0 ;  /* 0x0000000507007c24 */ /* 0x000fca000f8e0200 */
[----:B------:R-:W-:-:S04]  /*0340*/  SHF.L.U32 R11, R0, 0x1, RZ ;  /* 0x00000001000b7819 */ /* 0x000fc800000006ff */
[----:B------:R-:W-:-:S04]  /*0350*/  LEA R0, R3, R11, 0x1 ;  /* 0x0000000b03007211 */ /* 0x000fc800078e08ff */
[----:B------:R-:W-:-:S13]  /*0360*/  ISETP.GE.AND P0, PT, R11, R0, PT ;  /* 0x000000000b00720c */ /* 0x000fda0003f06270 */
[----:B------:R-:W-:Y:S05]  /*0370*/  @P0 BRA `(.L_x_45) ;  /* 0x0000000400b00947 */ /* 0x000fea0003800000 */
[----:B------:R-:W-:Y:S01]  /*0380*/  VIADDMNMX R0, R11, 0x2, R0, !PT ;  /* 0x000000020b007846 */ /* 0x000fe20007800100 */
[----:B------:R-:W-:Y:S01]  /*0390*/  BSSY.RECONVERGENT B1, `(.L_x_46) ;  /* 0x0000034000017945 */ /* 0x000fe20003800200 */
[----:B------:R-:W-:Y:S02]  /*03a0*/  LOP3.LUT R7, RZ, R11, RZ, 0x33, !PT ;  /* 0x0000000bff077212 */ /* 0x000fe400078e33ff */
[----:B------:R-:W-:Y:S02]  /*03b0*/  MOV R13, RZ ;  /* 0x000000ff000d7202 */ /* 0x000fe40000000f00 */
[----:B------:R-:W-:-:S04]  /*03c0*/  IADD3 R7, PT, PT, R0, R7, RZ ;  /* 0x0000000700077210 */ /* 0x000fc80007ffe0ff */
[C---:B------:R-:W-:Y:S02]  /*03d0*/  ISETP.GE.U32.AND P0, PT, R7.reuse, 0x1e, PT ;  /* 0x0000001e0700780c */ /* 0x040fe40003f06070 */
[----:B------:R-:W-:-:S04]  /*03e0*/  LEA.HI R0, R7, 0x1, RZ, 0x1f ;  /* 0x0000000107007811 */ /* 0x000fc800078ff8ff */
[----:B------:R-:W-:-:S04]  /*03f0*/  LOP3.LUT R26, R0, 0xf, RZ, 0xc0, !PT ;  /* 0x0000000f001a7812 */ /* 0x000fc800078ec0ff */
[----:B------:R-:W-:-:S03]  /*0400*/  ISETP.NE.AND P1, PT, R26, RZ, PT ;  /* 0x000000ff1a00720c */ /* 0x000fc60003f25270 */
[----:B------:R-:W-:Y:S10]  /*0410*/  @!P0 BRA `(.L_x_47) ;  /* 0x0000000000ac8947 */ /* 0x000ff40003800000 */
[----:B------:R-:W0:Y:S01]  /*0420*/  LDC.64 R6, c[0x0][0x380] ;  /* 0x0000e000ff067b82 */ /* 0x000e220000000a00 */
[----:B------:R-:W-:Y:S01]  /*0430*/  LOP3.LUT R10, R0, 0xfffffff0, RZ, 0xc0, !PT ;  /* 0xfffffff0000a7812 */ /* 0x000fe200078ec0ff */
[----:B------:R-:W-:-:S03]  /*0440*/  IMAD.MOV.U32 R13, RZ, RZ, RZ ;  /* 0x000000ffff0d7224 */ /* 0x000fc600078e00ff */
[----:B------:R-:W-:Y:S02]  /*0450*/  IADD3 R10, PT, PT, -R10, RZ, RZ ;  /* 0x000000ff0a0a7210 */ /* 0x000fe40007ffe1ff */
[----:B0-----:R-:W-:-:S04]  /*0460*/  IADD3 R6, P0, PT, R6, 0x40, RZ ;  /* 0x0000004006067810 */ /* 0x001fc80007f1e0ff */
[----:B------:R-:W-:-:S09]  /*0470*/  IADD3.X R7, PT, PT, RZ, R7, RZ, P0, !PT ;  /* 0x00000007ff077210 */ /* 0x000fd200007fe4ff */
.L_x_48:
        /* <DEDUP_REMOVED lines=13> */
[----:B------:R-:W5:Y:S01]  /*0550*/  LDG.E R23, desc[UR10][R8.64+0x20] ;  /* 0x0000200a08177981 */ /* 0x000f62000c1e1900 */
[----:B--2---:R-:W-:-:S03]  /*0560*/  FADD R24, |R24|, R13 ;  /* 0x0000000d18187221 */ /* 0x004fc60000000200 */
[----:B------:R-:W2:Y:S01]  /*0570*/  LDG.E R13, desc[UR10][R8.64+0x28] ;  /* 0x0000280a080d7981 */ /* 0x000ea2000c1e1900 */
[----:B---3--:R-:W-:-:S03]  /*0580*/  FADD R27, R24, |R25| ;  /* 0x40000019181b7221 */ /* 0x008fc60000000000 */
[----:B------:R-:W3:Y:S04]  /*0590*/  LDG.E R24, desc[UR10][R8.64+0x30] ;  /* 0x0000300a08187981 */ /* 0x000ee8000c1e1900 */
[----:B------:R-:W3:Y:S01]  /*05a0*/  LDG.E R25, desc[UR10][R8.64+0x38] ;  /* 0x0000380a08197981 */ /* 0x000ee2000c1e1900 */
[----:B----4-:R-:W-:Y:S01]  /*05b0*/  FADD R27, R27, |R12| ;  /* 0x4000000c1b1b7221 */ /* 0x010fe20000000000 */
[----:B------:R-:W-:Y:S01]  /*05c0*/  VIADD R10, R10, 0x10 ;  /* 0x000000100a0a7836 */ /* 0x000fe20000000000 */
[----:B------:R-:W-:Y:S02]  /*05d0*/  IADD3 R11, PT, PT, R11, 0x20, RZ ;  /* 0x000000200b0b7810 */ /* 0x000fe40007ffe0ff */
[----:B-----5:R-:W-:Y:S02]  /*05e0*/  FADD R14, R27, |R14| ;  /* 0x4000000e1b0e7221 */ /* 0x020fe40000000000 */
[----:B------:R-:W-:-:S02]  /*05f0*/  ISETP.NE.AND P0, PT, R10, RZ, PT ;  /* 0x000000ff0a00720c */ /* 0x000fc40003f05270 */
[----:B------:R-:W-:-:S04]  /*0600*/  FADD R15, R14, |R15| ;  /* 0x4000000f0e0f7221 */ /* 0x000fc80000000000 */
        /* <DEDUP_REMOVED lines=8> */
[----:B--2---:R-:W-:-:S04]  /*0690*/  FADD R13, R22, |R13| ;  /* 0x4000000d160d7221 */ /* 0x004fc80000000000 */
[----:B---3--:R-:W-:-:S04]  /*06a0*/  FADD R24, R13, |R24| ;  /* 0x400000180d187221 */ /* 0x008fc80000000000 */
[----:B------:R-:W-:Y:S01]  /*06b0*/  FADD R13, R24, |R25| ;  /* 0x40000019180d7221 */ /* 0x000fe20000000000 */
[----:B------:R-:W-:Y:S06]  /*06c0*/  @P0 BRA `(.L_x_48) ;  /* 0xfffffffc006c0947 */ /* 0x000fec000383ffff */
.L_x_47:
[----:B------:R-:W-:Y:S05]  /*06d0*/  BSYNC.RECONVERGENT B1 ;  /* 0x0000000000017941 */ /* 0x000fea0003800200 */
.L_x_46:
[----:B------:R-:W-:Y:S05]  /*06e0*/  @!P1 BRA `(.L_x_45) ;  /* 0x0000000000d49947 */ /* 0x000fea0003800000 */
[----:B------:R-:W-:Y:S01]  /*06f0*/  ISETP.GE.U32.AND P0, PT, R26, 0x8, PT ;  /* 0x000000081a00780c */ /* 0x000fe20003f06070 */
[----:B------:R-:W-:Y:S01]  /*0700*/  BSSY.RECONVERGENT B1, `(.L_x_49) ;  /* 0x0000017000017945 */ /* 0x000fe20003800200 */
[----:B------:R-:W-:-:S04]  /*0710*/  LOP3.LUT R10, R0, 0x7, RZ, 0xc0, !PT ;  /* 0x00000007000a7812 */ /* 0x000fc800078ec0ff */
[----:B------:R-:W-:-:S07]  /*0720*/  ISETP.NE.AND P1, PT, R10, RZ, PT ;  /* 0x000000ff0a00720c */ /* 0x000fce0003f25270 */
[----:B------:R-:W-:Y:S06]  /*0730*/  @!P0 BRA `(.L_x_50) ;  /* 0x00000000004c8947 */ /* 0x000fec0003800000 */
[----:B------:R-:W0:Y:S02]  /*0740*/  LDC.64 R6, c[0x0][0x380] ;  /* 0x0000e000ff067b82 */ /* 0x000e240000000a00 */
[----:B0-----:R-:W-:-:S05]  /*0750*/  IMAD.WIDE R6, R11, 0x4, R6 ;  /* 0x000000040b067825 */ /* 0x001fca00078e0206 */
        /* <DEDUP_REMOVED lines=8> */
[----:B------:R-:W-:Y:S01]  /*07e0*/  IADD3 R11, PT, PT, R11, 0x10, RZ ;  /* 0x000000100b0b7810 */ /* 0x000fe20007ffe0ff */
[----:B--2---:R-:W-:-:S04]  /*07f0*/  FADD R8, R13, |R8| ;  /* 0x400000080d087221 */ /* 0x004fc80000000000 */
[----:B---3--:R-:W-:-:S04]  /*0800*/  FADD R8, R8, |R9| ;  /* 0x4000000908087221 */ /* 0x008fc80000000000 */
[----:B----4-:R-:W-:-:S04]  /*0810*/  FADD R8, R8, |R15| ;  /* 0x4000000f08087221 */ /* 0x010fc80000000000 */
[----:B-----5:R-:W-:-:S04]  /*0820*/  FADD R8, R8, |R17| ;  /* 0x4000001108087221 */ /* 0x020fc80000000000 */
[----:B------:R-:W-:-:S04]  /*0830*/  FADD R8, R8, |R19| ;  /* 0x4000001308087221 */ /* 0x000fc80000000000 */
[----:B------:R-:W-:-:S04]  /*0840*/  FADD R8, R8, |R21| ;  /* 0x4000001508087221 */ /* 0x000fc80000000000 */
[----:B------:R-:W-:-:S04]  /*0850*/  FADD R8, R8, |R23| ;  /* 0x4000001708087221 */ /* 0x000fc80000000000 */
[----:B------:R-:W-:-:S07]  /*0860*/  FADD R13, R8, |R25| ;  /* 0x40000019080d7221 */ /* 0x000fce0000000000 */
.L_x_50:
[----:B------:R-:W-:Y:S05]  /*0870*/  BSYNC.RECONVERGENT B1 ;  /* 0x0000000000017941 */ /* 0x000fea0003800200 */
.L_x_49:
        /* <DEDUP_REMOVED lines=11> */
[----:B------:R-:W5:Y:S01]  /*0930*/  LDG.E R17, desc[UR10][R6.64+0x18] ;  /* 0x0000180a06117981 */ /* 0x000f62000c1e1900 */
[----:B------:R-:W-:-:S02]  /*0940*/  VIADD R11, R11, 0x8 ;  /* 0x000000080b0b7836 */ /* 0x000fc40000000000 */
[----:B--2---:R-:W-:-:S04]  /*0950*/  FADD R8, R13, |R8| ;  /* 0x400000080d087221 */ /* 0x004fc80000000000 */
[----:B---3--:R-:W-:-:S04]  /*0960*/  FADD R8, R8, |R9| ;  /* 0x4000000908087221 */ /* 0x008fc80000000000 */
[----:B----4-:R-:W-:-:S04]  /*0970*/  FADD R8, R8, |R15| ;  /* 0x4000000f08087221 */ /* 0x010fc80000000000 */
[----:B-----5:R-:W-:-:S07]  /*0980*/  FADD R13, R8, |R17| ;  /* 0x40000011080d7221 */ /* 0x020fce0000000000 */
.L_x_52:
[----:B------:R-:W-:Y:S05]  /*0990*/  BSYNC.RECONVERGENT B1 ;  /* 0x0000000000017941 */ /* 0x000fea0003800200 */
.L_x_51:
[----:B------:R-:W-:Y:S05]  /*09a0*/  @!P1 BRA `(.L_x_45) ;  /* 0x0000000000249947 */ /* 0x000fea0003800000 */
[----:B------:R-:W0:Y:S01]  /*09b0*/  LDC.64 R8, c[0x0][0x380] ;  /* 0x0000e000ff087b82 */ /* 0x000e220000000a00 */
[----:B------:R-:W-:-:S07]  /*09c0*/  IADD3 R0, PT, PT, -R0, RZ, RZ ;  /* 0x000000ff00007210 */ /* 0x000fce0007ffe1ff */
.L_x_53:
[----:B0-----:R-:W-:-:S06]  /*09d0*/  IMAD.WIDE R6, R11, 0x4, R8 ;  /* 0x000000040b067825 */ /* 0x001fcc00078e0208 */
[----:B------:R-:W2:Y:S01]  /*09e0*/  LDG.E R6, desc[UR10][R6.64] ;  /* 0x0000000a06067981 */ /* 0x000ea2000c1e1900 */
[----:B------:R-:W-:Y:S01]  /*09f0*/  IADD3 R0, PT, PT, R0, 0x1, RZ ;  /* 0x0000000100007810 */ /* 0x000fe20007ffe0ff */
[----:B------:R-:W-:-:S03]  /*0a00*/  VIADD R11, R11, 0x2 ;  /* 0x000000020b0b7836 */ /* 0x000fc60000000000 */
[----:B------:R-:W-:Y:S01]  /*0a10*/  ISETP.NE.AND P0, PT, R0, RZ, PT ;  /* 0x000000ff0000720c */ /* 0x000fe20003f05270 */
[----:B--2---:R-:W-:-:S12]  /*0a20*/  FADD R13, |R6|, R13 ;  /* 0x0000000d060d7221 */ /* 0x004fd80000000200 */
[----:B------:R-:W-:Y:S05]  /*0a30*/  @P0 BRA `(.L_x_53) ;  /* 0xfffffffc00e40947 */ /* 0x000fea000383ffff */
.L_x_45:
[----:B------:R-:W-:Y:S05]  /*0a40*/  BSYNC.RECONVERGENT B0 ;  /* 0x0000000000007941 */ /* 0x000fea0003800200 */
.L_x_44:
[----:B------:R-:W-:Y:S01]  /*0a50*/  I2FP.F32.U32 R3, R3 ;  /* 0x0000000300037245 */ /* 0x000fe20000201000 */
[----:B------:R-:W-:Y:S03]  /*0a60*/  BSSY.RECONVERGENT B0, `(.L_x_54) ;  /* 0x000000c000007945 */ /* 0x000fe60003800200 */
[----:B------:R-:W0:Y:S08]  /*0a70*/  MUFU.RCP R0, R3 ;  /* 0x0000000300007308 */ /* 0x000e300000001000 */
[----:B------:R-:W1:Y:S01]  /*0a80*/  FCHK P0, R13, R3 ;  /* 0x000000030d007302 */ /* 0x000e620000000000 */
[----:B0-----:R-:W-:-:S04]  /*0a90*/  FFMA R7, -R3, R0, 1 ;  /* 0x3f80000003077423 */ /* 0x001fc80000000100 */
[----:B------:R-:W-:-:S04]  /*0aa0*/  FFMA R0, R0, R7, R0 ;  /* 0x0000000700007223 */ /* 0x000fc80000000000 */
[----:B------:R-:W-:-:S04]  /*0ab0*/  FFMA R6, R0, R13, RZ ;  /* 0x0000000d00067223 */ /* 0x000fc800000000ff */
[----:B------:R-:W-:-:S04]  /*0ac0*/  FFMA R7, -R3, R6, R13 ;  /* 0x0000000603077223 */ /* 0x000fc8000000010d */
[----:B------:R-:W-:Y:S01]  /*0ad0*/  FFMA R0, R0, R7, R6 ;  /* 0x0000000700007223 */ /* 0x000fe20000000006 */
[----:B-1----:R-:W-:Y:S06]  /*0ae0*/  @!P0 BRA `(.L_x_55) ;  /* 0x00000000000c8947 */ /* 0x002fec0003800000 */
[----:B------:R-:W-:Y:S02]  /*0af0*/  MOV R0, R13 ;  /* 0x0000000d00007202 */ /* 0x000fe40000000f00 */
[----:B------:R-:W-:-:S07]  /*0b00*/  MOV R6, 0xb20 ;  /* 0x00000b2000067802 */ /* 0x000fce0000000f00 */
[----:B------:R-:W-:Y:S05]  /*0b10*/  CALL.REL.NOINC `($__internal_1_$__cuda_sm3x_div_rn_noftz_f32_slowpath) ;  /* 0x0000000400a47944 */ /* 0x000fea0003c00000 */
.L_x_55:
[----:B------:R-:W-:Y:S05]  /*0b20*/  BSYNC.RECONVERGENT B0 ;  /* 0x0000000000007941 */ /* 0x000fea0003800200 */
.L_x_54:
[----:B------:R-:W0:Y:S01]  /*0b30*/  S2UR UR5, SR_CgaCtaId ;  /* 0x00000000000579c3 */ /* 0x000e220000008800 */
[----:B------:R-:W-:Y:S01]  /*0b40*/  UMOV UR4, 0x400 ;  /* 0x0000040000047882 */ /* 0x000fe20000000000 */
[----:B------:R-:W-:Y:S01]  /*0b50*/  ISETP.NE.AND P0, PT, R4, RZ, PT ;  /* 0x000000ff0400720c */ /* 0x000fe20003f05270 */
[----:B0-----:R-:W-:-:S06]  /*0b60*/  ULEA UR5, UR5, UR4, 0x18 ;  /* 0x0000000405057291 */ /* 0x001fcc000f8ec0ff */
[----:B------:R-:W-:-:S05]  /*0b70*/  LEA R3, R4, UR5, 0x2 ;  /* 0x0000000504037c11 */ /* 0x000fca000f8e10ff */
[----:B------:R0:W-:Y:S01]  /*0b80*/  STS [R3], R0 ;  /* 0x0000000003007388 */ /* 0x0001e20000000800 */
[----:B------:R-:W-:Y:S06]  /*0b90*/  BAR.SYNC.DEFER_BLOCKING 0x0 ;  /* 0x0000000000007b1d */ /* 0x000fec0000010000 */
[----:B------:R-:W-:Y:S05]  /*0ba0*/  @P0 EXIT ;  /* 0x000000000000094d */ /* 0x000fea0003800000 */
[----:B------:R-:W1:Y:S01]  /*0bb0*/  LDCU UR12, c[0x0][0x360] ;  /* 0x00006c00ff0c77ac */ /* 0x000e620008000800 */
[----:B------:R-:W-:Y:S01]  /*0bc0*/  HFMA2 R23, -RZ, RZ, 0, 0 ;  /* 0x00000000ff177431 */ /* 0x000fe200000001ff */
[----:B------:R-:W-:Y:S01]  /*0bd0*/  UMOV UR4, URZ ;  /* 0x000000ff00047c82 */ /* 0x000fe20008000000 */
[----:B-1----:R-:W-:Y:S02]  /*0be0*/  UISETP.GE.U32.AND UP0, UPT, UR12, 0x10, UPT ;  /* 0x000000100c00788c */ /* 0x002fe4000bf06070 */
[----:B------:R-:W-:-:S07]  /*0bf0*/  ULOP3.LUT UR7, UR12, 0xf, URZ, 0xc0, !UPT ;  /* 0x0000000f0c077892 */ /* 0x000fce000f8ec0ff */
[----:B------:R-:W-:Y:S05]  /*0c00*/  BRA.U !UP0, `(.L_x_56) ;  /* 0x0000000108747547 */ /* 0x000fea000b800000 */
[----:B------:R-:W-:Y:S01]  /*0c10*/  ULOP3.LUT UR6, UR12, 0xfffffff0, URZ, 0xc0, !UPT ;  /* 0xfffffff00c067892 */ /* 0x000fe2000f8ec0ff */
[----:B------:R-:W-:Y:S01]  /*0c20*/  IMAD.MOV.U32 R23, RZ, RZ, RZ ;  /* 0x000000ffff177224 */ /* 0x000fe200078e00ff */
[----:B------:R-:W-:Y:S02]  /*0c30*/  ULOP3.LUT UR4, UR12, 0x7f0, URZ, 0xc0, !UPT ;  /* 0x000007f00c047892 */ /* 0x000fe4000f8ec0ff */
[----:B------:R-:W-:Y:S02]  /*0c40*/  UIADD3 UR8, UPT, UPT, UR5, 0x20, URZ ;  /* 0x0000002005087890 */ /* 0x000fe4000fffe0ff */
[----:B------:R-:W-:-:S12]  /*0c50*/  UIADD3 UR6, UPT, UPT, -UR6, URZ, URZ ;  /* 0x000000ff06067290 */ /* 0x000fd8000fffe1ff */
.L_x_57:
[----:B------:R-:W1:Y:S01]  /*0c60*/  LDS.128 R8, [UR8+-0x20] ;  /* 0xffffe008ff087984 */ /* 0x000e620008000c00 */
[----:B------:R-:W-:-:S03]  /*0c70*/  UIADD3 UR6, UPT, UPT, UR6, 0x10, URZ ;  /* 0x0000001006067890 */ /* 0x000fc6000fffe0ff */
[----:B------:R-:W2:Y:S01]  /*0c80*/  LDS.128 R12, [UR8+-0x10] ;  /* 0xfffff008ff0c7984 */ /* 0x000ea20008000c00 */
[----:B------:R-:W-:-:S03]  /*0c90*/  UISETP.NE.AND UP0, UPT, UR6, URZ, UPT ;  /* 0x000000ff0600728c */ /* 0x000fc6000bf05270 */
[----:B------:R-:W3:Y:S01]  /*0ca0*/  LDS.128 R16, [UR8] ;  /* 0x00000008ff107984 */ /* 0x000ee20008000c00 */
[----:B-1----:R-:W-:-:S03]  /*0cb0*/  FADD R8, R8, R23 ;  /* 0x0000001708087221 */ /* 0x002fc60000000000 */
[----:B------:R-:W1:Y:S01]  /*0cc0*/  LDS.128 R20, [UR8+0x10] ;  /* 0x00001008ff147984 */ /* 0x000e620008000c00 */
[----:B------:R-:W-:Y:S01]  /*0cd0*/  UIADD3 UR8, UPT, UPT, UR8, 0x40, URZ ;  /* 0x0000004008087890 */ /* 0x000fe2000fffe0ff */
[----:B------:R-:W-:-:S04]  /*0ce0*/  FADD R9, R9, R8 ;  /* 0x0000000809097221 */ /* 0x000fc80000000000 */
[----:B------:R-:W-:-:S04]  /*0cf0*/  FADD R10, R10, R9 ;  /* 0x000000090a0a7221 */ /* 0x000fc80000000000 */
[----:B------:R-:W-:-:S04]  /*0d00*/  FADD R11, R11, R10 ;  /* 0x0000000a0b0b7221 */ /* 0x000fc80000000000 */
[----:B--2---:R-:W-:-:S04]  /*0d10*/  FADD R12, R11, R12 ;  /* 0x0000000c0b0c7221 */ /* 0x004fc80000000000 */
[----:B------:R-:W-:-:S04]  /*0d20*/  FADD R13, R13, R12 ;  /* 0x0000000c0d0d7221 */ /* 0x000fc80000000000 */
[----:B------:R-:W-:-:S04]  /*0d30*/  FADD R14, R14, R13 ;  /* 0x0000000d0e0e7221 */ /* 0x000fc80000000000 */
[----:B------:R-:W-:-:S04]  /*0d40*/  FADD R15, R15, R14 ;  /* 0x0000000e0f0f7221 */ /* 0x000fc80000000000 */
[----:B---3--:R-:W-:-:S04]  /*0d50*/  FADD R16, R15, R16 ;  /* 0x000000100f107221 */ /* 0x008fc80000000000 */
[----:B------:R-:W-:-:S04]  /*0d60*/  FADD R17, R17, R16 ;  /* 0x0000001011117221 */ /* 0x000fc80000000000 */
[----:B------:R-:W-:-:S04]  /*0d70*/  FADD R18, R18, R17 ;  /* 0x0000001112127221 */ /* 0x000fc80000000000 */
[----:B------:R-:W-:-:S04]  /*0d80*/  FADD R19, R19, R18 ;  /* 0x0000001213137221 */ /* 0x000fc80000000000 */
[----:B-1----:R-:W-:-:S04]  /*0d90*/  FADD R20, R19, R20 ;  /* 0x0000001413147221 */ /* 0x002fc80000000000 */
[----:B------:R-:W-:-:S04]  /*0da0*/  FADD R21, R21, R20 ;  /* 0x0000001415157221 */ /* 0x000fc80000000000 */
[----:B------:R-:W-:-:S04]  /*0db0*/  FADD R22, R22, R21 ;  /* 0x0000001516167221 */ /* 0x000fc80000000000 */
[----:B------:R-:W-:Y:S01]  /*0dc0*/  FADD R23, R23, R22 ;  /* 0x0000001617177221 */ /* 0x000fe20000000000 */
[----:B------:R-:W-:Y:S06]  /*0dd0*/  BRA.U UP0, `(.L_x_57) ;  /* 0xfffffffd00a07547 */ /* 0x000fec000b83ffff */
.L_x_56:
[----:B------:R-:W-:-:S09]  /*0de0*/  UISETP.NE.AND UP0, UPT, UR7, URZ, UPT ;  /* 0x000000ff0700728c */ /* 0x000fd2000bf05270 */
[----:B------:R-:W-:Y:S05]  /*0df0*/  BRA.U !UP0, `(.L_x_58) ;  /* 0x0000000108947547 */ /* 0x000fea000b800000 */
[----:B------:R-:W-:Y:S02]  /*0e00*/  UISETP.GE.U32.AND UP0, UPT, UR7, 0x8, UPT ;  /* 0x000000080700788c */ /* 0x000fe4000bf06070 */
[----:B------:R-:W-:-:S04]  /*0e10*/  ULOP3.LUT UR8, UR12, 0x7, URZ, 0xc0, !UPT ;  /* 0x000000070c087892 */ /* 0x000fc8000f8ec0ff */
[----:B------:R-:W-:-:S03]  /*0e20*/  UISETP.NE.AND UP1, UPT, UR8, URZ, UPT ;  /* 0x000000ff0800728c */ /* 0x000fc6000bf25270 */
[----:B------:R-:W-:Y:S08]  /*0e30*/  BRA.U !UP0, `(.L_x_59) ;  /* 0x0000000108307547 */ /* 0x000ff0000b800000 */
[----:B------:R-:W-:Y:S02]  /*0e40*/  ULEA UR6, UR4, UR5, 0x2 ;  /* 0x0000000504067291 */ /* 0x000fe4000f8e10ff */
[----:B------:R-:W-:-:S07]  /*0e50*/  UIADD3 UR4, UPT, UPT, UR4, 0x8, URZ ;  /* 0x0000000804047890 */ /* 0x000fce000fffe0ff */
[----:B------:R-:W1:Y:S04]  /*0e60*/  LDS.128 R12, [UR6] ;  /* 0x00000006ff0c7984 */ /* 0x000e680008000c00 */
[----:B------:R-:W2:Y:S01]  /*0e70*/  LDS.128 R8, [UR6+0x10] ;  /* 0x00001006ff087984 */ /* 0x000ea20008000c00 */
[----:B-1----:R-:W-:-:S04]  /*0e80*/  FADD R12, R23, R12 ;  /* 0x0000000c170c7221 */ /* 0x002fc80000000000 */
[----:B------:R-:W-:-:S04]  /*0e90*/  FADD R13, R12, R13 ;  /* 0x0000000d0c0d7221 */ /* 0x000fc80000000000 */
[----:B------:R-:W-:-:S04]  /*0ea0*/  FADD R14, R13, R14 ;  /* 0x0000000e0d0e7221 */ /* 0x000fc80000000000 */
[----:B------:R-:W-:-:S04]  /*0eb0*/  FADD R15, R14, R15 ;  /* 0x0000000f0e0f7221 */ /* 0x000fc80000000000 */
[----:B--2---:R-:W-:-:S04]  /*0ec0*/  FADD R8, R15, R8 ;  /* 0x000000080f087221 */ /* 0x004fc80000000000 */
[----:B------:R-:W-:-:S04]  /*0ed0*/  FADD R9, R8, R9 ;  /* 0x0000000908097221 */ /* 0x000fc80000000000 */
[----:B------:R-:W-:-:S04]  /*0ee0*/  FADD R10, R9, R10 ;  /* 0x0000000a090a7221 */ /* 0x000fc80000000000 */
[----:B------:R-:W-:-:S07]  /*0ef0*/  FADD R23, R10, R11 ;  /* 0x0000000b0a177221 */ /* 0x000fce0000000000 */
.L_x_59:
[----:B------:R-:W-:Y:S05]  /*0f00*/  BRA.U !UP1, `(.L_x_58) ;  /* 0x0000000109507547 */ /* 0x000fea000b800000 */
[----:B------:R-:W-:Y:S02]  /*0f10*/  UISETP.GE.U32.AND UP0, UPT, UR8, 0x4, UPT ;  /* 0x000000040800788c */ /* 0x000fe4000bf06070 */
[----:B------:R-:W-:-:S04]  /*0f20*/  ULOP3.LUT UR6, UR12, 0x3, URZ, 0xc0, !UPT ;  /* 0x000000030c067892 */ /* 0x000fc8000f8ec0ff */
[----:B------:R-:W-:-:S03]  /*0f30*/  UISETP.NE.AND UP1, UPT, UR6, URZ, UPT ;  /* 0x000000ff0600728c */ /* 0x000fc6000bf25270 */
[----:B------:R-:W-:Y:S08]  /*0f40*/  BRA.U !UP0, `(.L_x_60) ;  /* 0x00000001081c7547 */ /* 0x000ff0000b800000 */
[----:B------:R-:W-:Y:S02]  /*0f50*/  ULEA UR7, UR4, UR5, 0x2 ;  /* 0x0000000504077291 */ /* 0x000fe4000f8e10ff */
[----:B------:R-:W-:-:S07]  /*0f60*/  UIADD3 UR4, UPT, UPT, UR4, 0x4, URZ ;  /* 0x0000000404047890 */ /* 0x000fce000fffe0ff */
[----:B------:R-:W1:Y:S02]  /*0f70*/  LDS.128 R8, [UR7] ;  /* 0x00000007ff087984 */ /* 0x000e640008000c00 */
[----:B-1----:R-:W-:-:S04]  /*0f80*/  FADD R8, R23, R8 ;  /* 0x0000000817087221 */ /* 0x002fc80000000000 */
[----:B------:R-:W-:-:S04]  /*0f90*/  FADD R9, R8, R9 ;  /* 0x0000000908097221 */ /* 0x000fc80000000000 */
[----:B------:R-:W-:-:S04]  /*0fa0*/  FADD R10, R9, R10 ;  /* 0x0000000a090a7221 */ /* 0x000fc80000000000 */
[----:B------:R-:W-:-:S07]  /*0fb0*/  FADD R23, R10, R11 ;  /* 0x0000000b0a177221 */ /* 0x000fce0000000000 */
.L_x_60:
[----:B------:R-:W-:Y:S05]  /*0fc0*/  BRA.U !UP1, `(.L_x_58) ;  /* 0x0000000109207547 */ /* 0x000fea000b800000 */
[----:B------:R-:W-:Y:S02]  /*0fd0*/  ULEA UR4, UR4, UR5, 0x2 ;  /* 0x0000000504047291 */ /* 0x000fe4000f8e10ff */
[----:B------:R-:W-:-:S12]  /*0fe0*/  UIADD3 UR6, UPT, UPT, -UR6, URZ, URZ ;  /* 0x000000ff06067290 */ /* 0x000fd8000fffe1ff */
.L_x_61:
[----:B0-----:R-:W0:Y:S01]  /*0ff0*/  LDS R0, [UR4] ;  /* 0x00000004ff007984 */ /* 0x001e220008000800 */
[----:B------:R-:W-:Y:S02]  /*1000*/  UIADD3 UR6, UPT, UPT, UR6, 0x1, URZ ;  /* 0x0000000106067890 */ /* 0x000fe4000fffe0ff */
[----:B------:R-:W-:Y:S02]  /*1010*/  UIADD3 UR4, UPT, UPT, UR4, 0x4, URZ ;  /* 0x0000000404047890 */ /* 0x000fe4000fffe0ff */
[----:B------:R-:W-:Y:S01]  /*1020*/  UISETP.NE.AND UP0, UPT, UR6, URZ, UPT ;  /* 0x000000ff0600728c */ /* 0x000fe2000bf05270 */
[----:B0-----:R-:W-:-:S08]  /*1030*/  FADD R23, R0, R23 ;  /* 0x0000001700177221 */ /* 0x001fd00000000000 */
[----:B------:R-:W-:Y:S05]  /*1040*/  BRA.U UP0, `(.L_x_61) ;  /* 0xfffffffd00e87547 */ /* 0x000fea000b83ffff */
.L_x_58:
[----:B------:R-:W1:Y:S01]  /*1050*/  LDCU UR4, c[0x0][0x3a8] ;  /* 0x00007500ff0477ac */ /* 0x000e620008000800 */
[----:B0-----:R-:W-:-:S04]  /*1060*/  I2FP.F32.U32 R3, UR12 ;  /* 0x0000000c00037c45 */ /* 0x001fc80008201000 */
[----:B------:R-:W0:Y:S01]  /*1070*/  MUFU.RCP R4, R3 ;  /* 0x0000000300047308 */ /* 0x000e220000001000 */
[----:B-1----:R-:W-:-:S07]  /*1080*/  FMUL R0, R23, UR4 ;  /* 0x0000000417007c20 */ /* 0x002fce0008400000 */
[----:B------:R-:W1:Y:S01]  /*1090*/  FCHK P0, R0, R3 ;  /* 0x0000000300007302 */ /* 0x000e620000000000 */
[----:B0-----:R-:W-:-:S04]  /*10a0*/  FFMA R7, -R3, R4, 1 ;  /* 0x3f80000003077423 */ /* 0x001fc80000000104 */
[----:B------:R-:W-:-:S04]  /*10b0*/  FFMA R7, R4, R7, R4 ;  /* 0x0000000704077223 */ /* 0x000fc80000000004 */
[----:B------:R-:W-:-:S04]  /*10c0*/  FFMA R4, R0, R7, RZ ;  /* 0x0000000700047223 */ /* 0x000fc800000000ff */
[----:B------:R-:W-:-:S04]  /*10d0*/  FFMA R6, -R3, R4, R0 ;  /* 0x0000000403067223 */ /* 0x000fc80000000100 */
[----:B------:R-:W-:Y:S01]  /*10e0*/  FFMA R4, R7, R6, R4 ;  /* 0x0000000607047223 */ /* 0x000fe20000000004 */
[----:B-1----:R-:W-:Y:S06]  /*10f0*/  @!P0 BRA `(.L_x_62) ;  /* 0x00000000000c8947 */ /* 0x002fec0003800000 */
[----:B------:R-:W-:-:S07]  /*1100*/  MOV R6, 0x1120 ;  /* 0x0000112000067802 */ /* 0x000fce0000000f00 */
[----:B------:R-:W-:Y:S05]  /*1110*/  CALL.REL.NOINC `($__internal_1_$__cuda_sm3x_div_rn_noftz_f32_slowpath) ;  /* 0x0000000000247944 */ /* 0x000fea0003c00000 */
[----:B------:R-:W-:-:S07]  /*1120*/  MOV R4, R0 ;  /* 0x0000000000047202 */ /* 0x000fce0000000f00 */
.L_x_62:
[----:B------:R-:W0:Y:S01]  /*1130*/  LDC.64 R6, c[0x0][0x388] ;  /* 0x0000e200ff067b82 */ /* 0x000e220000000a00 */
[C---:B------:R-:W-:Y:S01]  /*1140*/  FSETP.GEU.AND P0, PT, R4.reuse, RZ, PT ;  /* 0x000000ff0400720b */ /* 0x040fe20003f0e000 */
[----:B------:R-:W-:Y:S01]  /*1150*/  IMAD R3, R5, UR9, R2 ;  /* 0x0000000905037c24 */ /* 0x000fe2000f8e0202 */
[----:B------:R-:W-:-:S04]  /*1160*/  FMNMX.NAN R4, R4, 1, PT ;  /* 0x3f80000004047809 */ /* 0x000fc80003820000 */
[----:B------:R-:W-:Y:S01]  /*1170*/  FSEL R5, R4, RZ, P0 ;  /* 0x000000ff04057208 */ /* 0x000fe20000000000 */
[----:B0-----:R-:W-:-:S05]  /*1180*/  IMAD.WIDE.U32 R2, R3, 0x4, R6 ;  /* 0x0000000403027825 */ /* 0x001fca00078e0006 */
[----:B------:R-:W-:Y:S01]  /*1190*/  STG.E desc[UR10][R2.64], R5 ;  /* 0x0000000502007986 */ /* 0x000fe2000c10190a */
[----:B------:R-:W-:Y:S05]  /*11a0*/  EXIT ;  /* 0x000000000000794d */ /* 0x000fea0003800000 */
        .weak           $__internal_1_$__cuda_sm3x_div_rn_noftz_f32_slowpath
        .type           $__internal_1_$__cuda_sm3x_div_rn_noftz_f32_slowpath,@function
        .size           $__internal_1_$__cuda_sm3x_div_rn_noftz_f32_slowpath,(.L_x_151 - $__internal_1_$__cuda_sm3x_div_rn_noftz_f32_slowpath)
$__internal_1_$__cuda_sm3x_div_rn_noftz_f32_slowpath:
[----:B------:R-:W-:Y:S01]  /*11b0*/  SHF.R.U32.HI R8, RZ, 0x17, R3 ;  /* 0x00000017ff087819 */ /* 0x000fe20000011603 */
[----:B------:R-:W-:Y:S01]  /*11c0*/  BSSY.RECONVERGENT B1, `(.L_x_63) ;  /* 0x0000062000017945 */ /* 0x000fe20003800200 */
[----:B------:R-:W-:Y:S02]  /*11d0*/  SHF.R.U32.HI R7, RZ, 0x17, R0 ;  /* 0x00000017ff077819 */ /* 0x000fe40000011600 */
[----:B------:R-:W-:Y:S02]  /*11e0*/  LOP3.LUT R12, R8, 0xff, RZ, 0xc0, !PT ;  /* 0x000000ff080c7812 */ /* 0x000fe400078ec0ff */
[----:B------:R-:W-:Y:S02]  /*11f0*/  LOP3.LUT R10, R7, 0xff, RZ, 0xc0, !PT ;  /* 0x000000ff070a7812 */ /* 0x000fe400078ec0ff */
[----:B------:R-:W-:-:S03]  /*1200*/  IADD3 R9, PT, PT, R12, -0x1, RZ ;  /* 0xffffffff0c097810 */ /* 0x000fc60007ffe0ff */
[----:B------:R-:W-:Y:S01]  /*1210*/  VIADD R8, R10, 0xffffffff ;  /* 0xffffffff0a087836 */ /* 0x000fe20000000000 */
[----:B------:R-:W-:-:S04]  /*1220*/  ISETP.GT.U32.AND P0, PT, R9, 0xfd, PT ;  /* 0x000000fd0900780c */ /* 0x000fc80003f04070 */
[----:B------:R-:W-:-:S13]  /*1230*/  ISETP.GT.U32.OR P0, PT, R8, 0xfd, P0 ;  /* 0x000000fd0800780c */ /* 0x000fda0000704470 */
[----:B------:R-:W-:Y:S01]  /*1240*/  @!P0 MOV R7, RZ ;  /* 0x000000ff00078202 */ /* 0x000fe20000000f00 */
[----:B------:R-:W-:Y:S06]  /*1250*/  @!P0 BRA `(.L_x_64) ;  /* 0x00000000005c8947 */ /* 0x000fec0003800000 */
[----:B------:R-:W-:Y:S02]  /*1260*/  FSETP.GTU.FTZ.AND P0, PT, |R0|, +INF , PT ;  /* 0x7f8000000000780b */ /* 0x000fe40003f1c200 */
        /* <DEDUP_REMOVED lines=17> */
[----:B------:R-:W-:Y:S01]  /*1380*/  @P0 MOV R7, RZ ;  /* 0x000000ff00070202 */ /* 0x000fe20000000f00 */
[----:B------:R-:W-:Y:S02]  /*1390*/  @!P0 IMAD.MOV.U32 R7, RZ, RZ, -0x40 ;  /* 0xffffffc0ff078424 */ /* 0x000fe400078e00ff */
[----:B------:R-:W-:Y:S01]  /*13a0*/  @!P0 FFMA R0, R0, 1.84467440737095516160e+19, RZ ;  /* 0x5f80000000008823 */ /* 0x000fe200000000ff */
[----:B------:R-:W-:Y:S02]  /*13b0*/  @!P1 FFMA R3, R3, 1.84467440737095516160e+19, RZ ;  /* 0x5f80000003039823 */ /* 0x000fe400000000ff */
[----:B------:R-:W-:-:S07]  /*13c0*/  @!P1 IADD3 R7, PT, PT, R7, 0x40, RZ ;  /* 0x0000004007079810 */ /* 0x000fce0007ffe0ff */
.L_x_64:
[----:B------:R-:W-:Y:S01]  /*13d0*/  LEA R8, R12, 0xc0800000, 0x17 ;  /* 0xc08000000c087811 */ /* 0x000fe200078eb8ff */
[----:B------:R-:W-:Y:S03]  /*13e0*/  BSSY.RECONVERGENT B2, `(.L_x_69) ;  /* 0x0000036000027945 */ /* 0x000fe60003800200 */
[----:B------:R-:W-:Y:S02]  /*13f0*/  IADD3 R8, PT, PT, -R8, R3, RZ ;  /* 0x0000000308087210 */ /* 0x000fe40007ffe1ff */
[----:B------:R-:W-:Y:S02]  /*1400*/  IADD3 R3, PT, PT, R10, -0x7f, RZ ;  /* 0xffffff810a037810 */ /* 0x000fe40007ffe0ff */
[----:B------:R0:W1:Y:S01]  /*1410*/  MUFU.RCP R9, R8 ;  /* 0x0000000800097308 */ /* 0x0000620000001000 */
[----:B------:R-:W-:Y:S02]  /*1420*/  FADD.FTZ R11, -R8, -RZ ;  /* 0x800000ff080b7221 */ /* 0x000fe40000010100 */
[C---:B------:R-:W-:Y:S01]  /*1430*/  IMAD R0, R3.reuse, -0x800000, R0 ;  /* 0xff80000003007824 */ /* 0x040fe200078e0200 */
        /* <DEDUP_REMOVED lines=10> */
[----:B------:R-:W-:-:S04]  /*14e0*/  LOP3.LUT R3, R3, 0xff, RZ, 0xc0, !PT ;  /* 0x000000ff03037812 */ /* 0x000fc800078ec0ff */
[----:B------:R-:W-:-:S04]  /*14f0*/  IADD3 R11, PT, PT, R3, R8, RZ ;  /* 0x00000008030b7210 */ /* 0x000fc80007ffe0ff */
[----:B------:R-:W-:-:S04]  /*1500*/  IADD3 R3, PT, PT, R11, -0x1, RZ ;  /* 0xffffffff0b037810 */ /* 0x000fc80007ffe0ff */
        /* <DEDUP_REMOVED lines=9> */
[CCC-:B------:R-:W-:Y:S01]  /*15a0*/  FFMA.RZ R3, R14.reuse, R10.reuse, R9.reuse ;  /* 0x0000000a0e037223 */ /* 0x1c0fe2000000c009 */
[CCC-:B------:R-:W-:Y:S01]  /*15b0*/  FFMA.RM R8, R14.reuse, R10.reuse, R9.reuse ;  /* 0x0000000a0e087223 */ /* 0x1c0fe20000004009 */
[C---:B------:R-:W-:Y:S02]  /*15c0*/  ISETP.NE.AND P2, PT, R11.reuse, RZ, PT ;  /* 0x000000ff0b00720c */ /* 0x040fe40003f45270 */
[----:B------:R-:W-:Y:S02]  /*15d0*/  ISETP.NE.AND P1, PT, R11, RZ, PT ;  /* 0x000000ff0b00720c */ /* 0x000fe40003f25270 */
[----:B------:R-:W-:Y:S01]  /*15e0*/  LOP3.LUT R7, R3, 0x7fffff, RZ, 0xc0, !PT ;  /* 0x007fffff03077812 */ /* 0x000fe200078ec0ff */
[----:B------:R-:W-:Y:S01]  /*15f0*/  FFMA.RP R3, R14, R10, R9 ;  /* 0x0000000a0e037223 */ /* 0x000fe20000008009 */
[----:B------:R-:W-:Y:S01]  /*1600*/  IADD3 R10, PT, PT, R11, 0x20, RZ ;  /* 0x000000200b0a7810 */ /* 0x000fe20007ffe0ff */
[----:B------:R-:W-:Y:S01]  /*1610*/  IMAD.MOV R9, RZ, RZ, -R11 ;  /* 0x000000ffff097224 */ /* 0x000fe200078e0a0b */
        /* <DEDUP_REMOVED lines=10> */
[----:B------:R-:W-:-:S04]  /*16c0*/  LOP3.LUT R3, R3, R8, RZ, 0xc0, !PT ;  /* 0x0000000803037212 */ /* 0x000fc800078ec0ff */
[----:B------:R-:W-:-:S04]  /*16d0*/  IADD3 R3, PT, PT, R10, R3, RZ ;  /* 0x000000030a037210 */ /* 0x000fc80007ffe0ff */
[----:B------:R-:W-:Y:S01]  /*16e0*/  LOP3.LUT R0, R3, R0, RZ, 0xfc, !PT ;  /* 0x0000000003007212 */ /* 0x000fe200078efcff */
[----:B------:R-:W-:Y:S06]  /*16f0*/  BRA `(.L_x_72) ;  /* 0x0000000000107947 */ /* 0x000fec0003800000 */
.L_x_71:
[----:B------:R-:W-:-:S04]  /*1700*/  LOP3.LUT R0, R0, 0x80000000, RZ, 0xc0, !PT ;  /* 0x8000000000007812 */ /* 0x000fc800078ec0ff */
[----:B------:R-:W-:Y:S01]  /*1710*/  LOP3.LUT R0, R0, 0x7f800000, RZ, 0xfc, !PT ;  /* 0x7f80000000007812 */ /* 0x000fe200078efcff */
[----:B------:R-:W-:Y:S06]  /*1720*/  BRA `(.L_x_72) ;  /* 0x0000000000047947 */ /* 0x000fec0003800000 */
.L_x_70:
[----:B------:R-:W-:-:S07]  /*1730*/  LEA R0, R8, R0, 0x17 ;  /* 0x0000000008007211 */ /* 0x000fce00078eb8ff */
.L_x_72:
[----:B------:R-:W-:Y:S05]  /*1740*/  BSYNC.RECONVERGENT B2 ;  /* 0x0000000000027941 */ /* 0x000fea0003800200 */
.L_x_69:
[----:B------:R-:W-:Y:S05]  /*1750*/  BRA `(.L_x_73) ;  /* 0x0000000000207947 */ /* 0x000fea0003800000 */
.L_x_68:
[----:B------:R-:W-:-:S04]  /*1760*/  LOP3.LUT R0, R3, 0x80000000, R0, 0x48, !PT ;  /* 0x8000000003007812 */ /* 0x000fc800078e4800 */
[----:B------:R-:W-:Y:S01]  /*1770*/  LOP3.LUT R0, R0, 0x7f800000, RZ, 0xfc, !PT ;  /* 0x7f80000000007812 */ /* 0x000fe200078efcff */
[----:B------:R-:W-:Y:S06]  /*1780*/  BRA `(.L_x_73) ;  /* 0x0000000000147947 */ /* 0x000fec0003800000 */
.L_x_67:
[----:B------:R-:W-:Y:S01]  /*1790*/  LOP3.LUT R0, R3, 0x80000000, R0, 0x48, !PT ;  /* 0x8000000003007812 */ /* 0x000fe200078e4800 */
[----:B------:R-:W-:Y:S06]  /*17a0*/  BRA `(.L_x_73) ;  /* 0x00000000000c7947 */ /* 0x000fec0003800000 */
.L_x_66:
[----:B------:R-:W0:Y:S01]  /*17b0*/  MUFU.RSQ R0, -QNAN ;  /* 0xffc0000000007908 */ /* 0x000e220000001400 */
[----:B------:R-:W-:Y:S05]  /*17c0*/  BRA `(.L_x_73) ;  /* 0x0000000000047947 */ /* 0x000fea0003800000 */
.L_x_65:
[----:B------:R-:W-:-:S07]  /*17d0*/  FADD.FTZ R0, R0, R3 ;  /* 0x0000000300007221 */ /* 0x000fce0000010000 */
.L_x_73:
[----:B------:R-:W-:Y:S05]  /*17e0*/  BSYNC.RECONVERGENT B1 ;  /* 0x0000000000017941 */ /* 0x000fea0003800200 */
.L_x_63:
[----:B------:R-:W-:-:S04]  /*17f0*/  HFMA2 R7, -RZ, RZ, 0, 0 ;  /* 0x00000000ff077431 */ /* 0x000fc800000001ff */
[----:B0-----:R-:W-:Y:S05]  /*1800*/  RET.REL.NODEC R6 `(_Z21computeAveragesKernelPfS_4int2S0_S0_f) ;  /* 0xffffffe406fc7950 */ /* 0x001fea0003c3ffff */
.L_x_74:
        /* <DEDUP_REMOVED lines=15> */
.L_x_151:


//--------------------- .text._Z22differenceImagesKernelPfS_S_f --------------------------
	.section	.text._Z22differenceImagesKernelPfS_S_f,"ax",@progbits
	.align	128
.text._Z22differenceImagesKernelPfS_S_f:
        .type           _Z22differenceImagesKernelPfS_S_f,@function
        .size           _Z22differenceImagesKernelPfS_S_f,(.L_x_153 - _Z22differenceImagesKernelPfS_S_f)
        .other          _Z22differenceImagesKernelPfS_S_f,@"STO_CUDA_ENTRY STV_DEFAULT"
_Z22differenceImagesKernelPfS_S_f:
[----:B------:R-:W-:Y:S01]  /*0000*/  LDC R1, c[0x0][0x37c] ;  /* 0x0000df00ff017b82 */ /* 0x000fe20000000800 */
[----:B------:R-:W0:Y:S07]  /*0010*/  S2R R7, SR_TID.X ;  /* 0x0000000000077919 */ /* 0x000e2e0000002100 */
[----:B------:R-:W0:Y:S01]  /*0020*/  S2UR UR6, SR_CTAID.X ;  /* 0x00000000000679c3 */ /* 0x000e220000002500 */
[----:B------:R-:W1:Y:S07]  /*0030*/  LDCU.64 UR4, c[0x0][0x358] ;  /* 0x00006b00ff0477ac */ /* 0x000e6e0008000a00 */
[----:B------:R-:W0:Y:S08]  /*0040*/  LDC R0, c[0x0][0x360] ;  /* 0x0000d800ff007b82 */ /* 0x000e300000000800 */
[----:B------:R-:W2:Y:S08]  /*0050*/  LDC.64 R2, c[0x0][0x380] ;  /* 0x0000e000ff027b82 */ /* 0x000eb00000000a00 */
[----:B------:R-:W3:Y:S01]  /*0060*/  LDC.64 R4, c[0x0][0x388] ;  /* 0x0000e200ff047b82 */ /* 0x000ee20000000a00 */
[----:B0-----:R-:W-:-:S07]  /*0070*/  IMAD R0, R0, UR6, R7 ;  /* 0x0000000600007c24 */ /* 0x001fce000f8e0207 */
[----:B------:R-:W0:Y:S01]  /*0080*/  LDC.64 R6, c[0x0][0x390] ;  /* 0x0000e400ff067b82 */ /* 0x000e220000000a00 */
[----:B------:R-:W-:-:S05]  /*0090*/  SHF.L.U32 R9, R0, 0x1, RZ ;  /* 0x0000000100097819 */ /* 0x000fca00000006ff */
[----:B--2---:R-:W-:-:S04]  /*00a0*/  IMAD.WIDE R2, R9, 0x4, R2 ;  /* 0x0000000409027825 */ /* 0x004fc800078e0202 */
[C---:B---3--:R-:W-:Y:S02]  /*00b0*/  IMAD.WIDE R4, R9.reuse, 0x4, R4 ;  /* 0x0000000409047825 */ /* 0x048fe400078e0204 */
[----:B-1----:R-:W2:Y:S04]  /*00c0*/  LDG.E R2, desc[UR4][R2.64] ;  /* 0x0000000402027981 */ /* 0x002ea8000c1e1900 */
[----:B------:R-:W2:Y:S01]  /*00d0*/  LDG.E R5, desc[UR4][R4.64] ;  /* 0x0000000404057981 */ /* 0x000ea2000c1e1900 */
[----:B0-----:R-:W-:-:S05]  /*00e0*/  IMAD.WIDE R6, R9, 0x4, R6 ;  /* 0x0000000409067825 */ /* 0x001fca00078e0206 */
[----:B------:R-:W-:Y:S01]  /*00f0*/  STG.E desc[UR4][R6.64+0x4], RZ ;  /* 0x000004ff06007986 */ /* 0x000fe2000c101904 */
[----:B--2---:R-:W-:-:S04]  /*0100*/  FADD R0, R2, -R5 ;  /* 0x8000000502007221 */ /* 0x004fc80000000000 */
[----:B------:R-:W-:-:S05]  /*0110*/  FMUL R9, |R0|, 0.0039215688593685626984 ;  /* 0x3b80808100097820 */ /* 0x000fca0000400200 */
[----:B------:R-:W-:Y:S01]  /*0120*/  STG.E desc[UR4][R6.64], R9 ;  /* 0x0000000906007986 */ /* 0x000fe2000c101904 */
[----:B------:R-:W-:Y:S05]  /*0130*/  EXIT ;  /* 0x000000000000794d */ /* 0x000fea0003800000 */
.L_x_75:
        /* <DEDUP_REMOVED lines=12> */
.L_x_153:


//--------------------- .text._Z19realToComplexKernelPfS_ --------------------------
	.section	.text._Z19realToComplexKernelPfS_,"ax",@progbits
	.align	128
.text._Z19realToComplexKernelPfS_:
        .type           _Z19realToComplexKernelPfS_,@function
        .size           _Z19realToComplexKernelPfS_,(.L_x_154 - _Z19realToComplexKernelPfS_)
        .other          _Z19realToComplexKernelPfS_,@"STO_CUDA_ENTRY STV_DEFAULT"
_Z19realToComplexKernelPfS_:
[----:B------:R-:W-:Y:S01]  /*0000*/  LDC R1, c[0x0][0x37c] ;  /* 0x0000df00ff017b82 */ /* 0x000fe20000000800 */
[----:B------:R-:W0:Y:S07]  /*0010*/  S2R R0, SR_TID.X ;  /* 0x0000000000007919 */ /* 0x000e2e0000002100 */
[----:B------:R-:W0:Y:S01]  /*0020*/  S2UR UR6, SR_CTAID.X ;  /* 0x00000000000679c3 */ /* 0x000e220000002500 */
[----:B------:R-:W1:Y:S07]  /*0030*/  LDCU.64 UR4, c[0x0][0x358] ;  /* 0x00006b00ff0477ac */ /* 0x000e6e0008000a00 */
[----:B------:R-:W0:Y:S08]  /*0040*/  LDC R7, c[0x0][0x360] ;  /* 0x0000d800ff077b82 */ /* 0x000e300000000800 */
[----:B------:R-:W2:Y:S08]  /*0050*/  LDC.64 R2, c[0x0][0x380] ;  /* 0x0000e000ff027b82 */ /* 0x000eb00000000a00 */
[----:B------:R-:W3:Y:S01]  /*0060*/  LDC.64 R4, c[0x0][0x388] ;  /* 0x0000e200ff047b82 */ /* 0x000ee20000000a00 */
[----:B0-----:R-:W-:-:S04]  /*0070*/  IMAD R7, R7, UR6, R0 ;  /* 0x0000000607077c24 */ /* 0x001fc8000f8e0200 */
[----:B--2---:R-:W-:-:S06]  /*0080*/  IMAD.WIDE R2, R7, 0x4, R2 ;  /* 0x0000000407027825 */ /* 0x004fcc00078e0202 */
[----:B-1----:R-:W2:Y:S01]  /*0090*/  LDG.E R3, desc[UR4][R2.64] ;  /* 0x0000000402037981 */ /* 0x002ea2000c1e1900 */
[----:B------:R-:W-:-:S05]  /*00a0*/  SHF.L.U32 R7, R7, 0x1, RZ ;  /* 0x0000000107077819 */ /* 0x000fca00000006ff */
[----:B---3--:R-:W-:-:S05]  /*00b0*/  IMAD.WIDE R4, R7, 0x4, R4 ;  /* 0x0000000407047825 */ /* 0x008fca00078e0204 */
[----:B------:R-:W-:Y:S04]  /*00c0*/  STG.E desc[UR4][R4.64+0x4], RZ ;  /* 0x000004ff04007986 */ /* 0x000fe8000c101904 */
[----:B--2---:R-:W-:Y:S01]  /*00d0*/  STG.E desc[UR4][R4.64], R3 ;  /* 0x0000000304007986 */ /* 0x004fe2000c101904 */
[----:B------:R-:W-:Y:S05]  /*00e0*/  EXIT ;  /* 0x000000000000794d */ /* 0x000fea0003800000 */
.L_x_76:
        /* <DEDUP_REMOVED lines=9> */
.L_x_154:


//--------------------- .text._Z19complexToRealKernelPfS_ --------------------------
	.section	.text._Z19complexToRealKernelPfS_,"ax",@progbits
	.align	128
.text._Z19complexToRealKernelPfS_:
        .type           _Z19complexToRealKernelPfS_,@function
        .size           _Z19complexToRealKernelPfS_,(.L_x_155 - _Z19complexToRealKernelPfS_)
        .other          _Z19complexToRealKernelPfS_,@"STO_CUDA_ENTRY STV_DEFAULT"
_Z19complexToRealKernelPfS_:
[----:B------:R-:W-:Y:S01]  /*0000*/  LDC R1, c[0x0][0x37c] ;  /* 0x0000df00ff017b82 */ /* 0x000fe20000000800 */
[----:B------:R-:W0:Y:S07]  /*0010*/  S2R R0, SR_TID.X ;  /* 0x0000000000007919 */ /* 0x000e2e0000002100 */
[----:B------:R-:W0:Y:S01]  /*0020*/  S2UR UR6, SR_CTAID.X ;  /* 0x00000000000679c3 */ /* 0x000e220000002500 */
[----:B------:R-:W1:Y:S07]  /*0030*/  LDCU.64 UR4, c[0x0][0x358] ;  /* 0x00006b00ff0477ac */ /* 0x000e6e0008000a00 */
[----:B------:R-:W0:Y:S08]  /*0040*/  LDC R7, c[0x0][0x360] ;  /* 0x0000d800ff077b82 */ /* 0x000e300000000800 */
[----:B------:R-:W2:Y:S01]  /*0050*/  LDC.64 R2, c[0x0][0x380] ;  /* 0x0000e000ff027b82 */ /* 0x000ea20000000a00 */
[----:B0-----:R-:W-:-:S05]  /*0060*/  IMAD R7, R7, UR6, R0 ;  /* 0x0000000607077c24 */ /* 0x001fca000f8e0200 */
[----:B------:R-:W-:-:S05]  /*0070*/  SHF.L.U32 R5, R7, 0x1, RZ ;  /* 0x0000000107057819 */ /* 0x000fca00000006ff */
[----:B--2---:R-:W-:Y:S02]  /*0080*/  IMAD.WIDE R2, R5, 0x4, R2 ;  /* 0x0000000405027825 */ /* 0x004fe400078e0202 */
[----:B------:R-:W0:Y:S04]  /*0090*/  LDC.64 R4, c[0x0][0x388] ;  /* 0x0000e200ff047b82 */ /* 0x000e280000000a00 */
[----:B-1----:R-:W2:Y:S01]  /*00a0*/  LDG.E R3, desc[UR4][R2.64] ;  /* 0x0000000402037981 */ /* 0x002ea2000c1e1900 */
[----:B0-----:R-:W-:-:S05]  /*00b0*/  IMAD.WIDE R4, R7, 0x4, R4 ;  /* 0x0000000407047825 */ /* 0x001fca00078e0204 */
[----:B--2---:R-:W-:Y:S01]  /*00c0*/  STG.E desc[UR4][R4.64], R3 ;  /* 0x0000000304007986 */ /* 0x004fe2000c101904 */
[----:B------:R-:W-:Y:S05]  /*00d0*/  EXIT ;  /* 0x000000000000794d */ /* 0x000fea0003800000 */
.L_x_77:
        /* <DEDUP_REMOVED lines=10> */
.L_x_155:


//--------------------- .text._Z24complexToMagnitudeKernelPfS_ --------------------------
	.section	.text._Z24complexToMagnitudeKernelPfS_,"ax",@progbits
	.align	128
.text._Z24complexToMagnitudeKernelPfS_:
        .type           _Z24complexToMagnitudeKernelPfS_,@function
        .size           _Z24complexToMagnitudeKernelPfS_,(.L_x_156 - _Z24complexToMagnitudeKernelPfS_)
        .other          _Z24complexToMagnitudeKernelPfS_,@"STO_CUDA_ENTRY STV_DEFAULT"
_Z24complexToMagnitudeKernelPfS_:
        /* <DEDUP_REMOVED lines=8> */
[----:B--2---:R-:W-:-:S05]  /*0080*/  IMAD.WIDE R4, R3, 0x4, R4 ;  /* 0x0000000403047825 */ /* 0x004fca00078e0204 */
[----:B-1----:R-:W2:Y:S04]  /*0090*/  LDG.E R3, desc[UR4][R4.64+0x4] ;  /* 0x0000040404037981 */ /* 0x002ea8000c1e1900 */
[----:B------:R-:W3:Y:S01]  /*00a0*/  LDG.E R0, desc[UR4][R4.64] ;  /* 0x0000000404007981 */ /* 0x000ee2000c1e1900 */
[----:B------:R-:W-:Y:S01]  /*00b0*/  BSSY.RECONVERGENT B0, `(.L_x_78) ;  /* 0x000000f000007945 */ /* 0x000fe20003800200 */
[----:B--2---:R-:W-:-:S04]  /*00c0*/  FMUL R3, R3, R3 ;  /* 0x0000000303037220 */ /* 0x004fc80000400000 */
[----:B---3--:R-:W-:-:S04]  /*00d0*/  FFMA R0, R0, R0, R3 ;  /* 0x0000000000007223 */ /* 0x008fc80000000003 */
[----:B------:R0:W1:Y:S01]  /*00e0*/  MUFU.RSQ R3, R0 ;  /* 0x0000000000037308 */ /* 0x0000620000001400 */
[----:B------:R-:W-:-:S04]  /*00f0*/  IADD3 R6, PT, PT, R0, -0xd000000, RZ ;  /* 0xf300000000067810 */ /* 0x000fc80007ffe0ff */
[----:B------:R-:W-:-:S13]  /*0100*/  ISETP.GT.U32.AND P0, PT, R6, 0x727fffff, PT ;  /* 0x727fffff0600780c */ /* 0x000fda0003f04070 */
[----:B01----:R-:W-:Y:S05]  /*0110*/  @!P0 BRA `(.L_x_79) ;  /* 0x0000000000108947 */ /* 0x003fea0003800000 */
[----:B------:R-:W-:-:S07]  /*0120*/  MOV R8, 0x140 ;  /* 0x0000014000087802 */ /* 0x000fce0000000f00 */
[----:B------:R-:W-:Y:S05]  /*0130*/  CALL.REL.NOINC `($__internal_2_$__cuda_sm20_sqrt_rn_f32_slowpath) ;  /* 0x0000000000307944 */ /* 0x000fea0003c00000 */
[----:B------:R-:W-:Y:S01]  /*0140*/  MOV R0, R3 ;  /* 0x0000000300007202 */ /* 0x000fe20000000f00 */
[----:B------:R-:W-:Y:S06]  /*0150*/  BRA `(.L_x_80) ;  /* 0x0000000000107947 */ /* 0x000fec0003800000 */
.L_x_79:
[----:B------:R-:W-:Y:S01]  /*0160*/  FMUL.FTZ R5, R0, R3 ;  /* 0x0000000300057220 */ /* 0x000fe20000410000 */
[----:B------:R-:W-:-:S03]  /*0170*/  FMUL.FTZ R3, R3, 0.5 ;  /* 0x3f00000003037820 */ /* 0x000fc60000410000 */
[----:B------:R-:W-:-:S04]  /*0180*/  FFMA R0, -R5, R5, R0 ;  /* 0x0000000505007223 */ /* 0x000fc80000000100 */
[----:B------:R-:W-:-:S07]  /*0190*/  FFMA R0, R0, R3, R5 ;  /* 0x0000000300007223 */ /* 0x000fce0000000005 */
.L_x_80:
[----:B------:R-:W-:Y:S05]  /*01a0*/  BSYNC.RECONVERGENT B0 ;  /* 0x0000000000007941 */ /* 0x000fea0003800200 */
.L_x_78:
[----:B------:R-:W0:Y:S01]  /*01b0*/  LDC.64 R4, c[0x0][0x388] ;  /* 0x0000e200ff047b82 */ /* 0x000e220000000a00 */
[----:B------:R-:W-:Y:S01]  /*01c0*/  FMUL R7, R0, 0.5 ;  /* 0x3f00000000077820 */ /* 0x000fe20000400000 */
[----:B0-----:R-:W-:-:S05]  /*01d0*/  IMAD.WIDE R2, R2, 0x4, R4 ;  /* 0x0000000402027825 */ /* 0x001fca00078e0204 */
[----:B------:R-:W-:Y:S01]  /*01e0*/  STG.E desc[UR4][R2.64], R7 ;  /* 0x0000000702007986 */ /* 0x000fe2000c101904 */
[----:B------:R-:W-:Y:S05]  /*01f0*/  EXIT ;  /* 0x000000000000794d */ /* 0x000fea0003800000 */
        .weak           $__internal_2_$__cuda_sm20_sqrt_rn_f32_slowpath
        .type           $__internal_2_$__cuda_sm20_sqrt_rn_f32_slowpath,@function
        .size           $__internal_2_$__cuda_sm20_sqrt_rn_f32_slowpath,(.L_x_156 - $__internal_2_$__cuda_sm20_sqrt_rn_f32_slowpath)
$__internal_2_$__cuda_sm20_sqrt_rn_f32_slowpath:
[----:B------:R-:W-:-:S13]  /*0200*/  LOP3.LUT P0, RZ, R0, 0x7fffffff, RZ, 0xc0, !PT ;  /* 0x7fffffff00ff7812 */ /* 0x000fda000780c0ff */
[----:B------:R-:W-:Y:S01]  /*0210*/  @!P0 MOV R3, R0 ;  /* 0x0000000000038202 */ /* 0x000fe20000000f00 */
[----:B------:R-:W-:Y:S06]  /*0220*/  @!P0 BRA `(.L_x_81) ;  /* 0x0000000000408947 */ /* 0x000fec0003800000 */
[----:B------:R-:W-:-:S13]  /*0230*/  FSETP.GEU.FTZ.AND P0, PT, R0, RZ, PT ;  /* 0x000000ff0000720b */ /* 0x000fda0003f1e000 */
[----:B------:R-:W-:Y:S01]  /*0240*/  @!P0 MOV R3, 0x7fffffff ;  /* 0x7fffffff00038802 */ /* 0x000fe20000000f00 */
[----:B------:R-:W-:Y:S06]  /*0250*/  @!P0 BRA `(.L_x_81) ;  /* 0x0000000000348947 */ /* 0x000fec0003800000 */
[----:B------:R-:W-:-:S13]  /*0260*/  FSETP.GTU.FTZ.AND P0, PT, |R0|, +INF , PT ;  /* 0x7f8000000000780b */ /* 0x000fda0003f1c200 */
[----:B------:R-:W-:Y:S01]  /*0270*/  @P0 FADD.FTZ R3, R0, 1 ;  /* 0x3f80000000030421 */ /* 0x000fe20000010000 */
[----:B------:R-:W-:Y:S06]  /*0280*/  @P0 BRA `(.L_x_81) ;  /* 0x0000000000280947 */ /* 0x000fec0003800000 */
[----:B------:R-:W-:-:S13]  /*0290*/  FSETP.NEU.FTZ.AND P0, PT, |R0|, +INF , PT ;  /* 0x7f8000000000780b */ /* 0x000fda0003f1d200 */
[----:B------:R-:W-:-:S04]  /*02a0*/  @P0 FFMA R4, R0, 1.84467440737095516160e+19, RZ ;  /* 0x5f80000000040823 */ /* 0x000fc800000000ff */
[----:B------:R-:W0:Y:S02]  /*02b0*/  @P0 MUFU.RSQ R3, R4 ;  /* 0x0000000400030308 */ /* 0x000e240000001400 */
[----:B0-----:R-:W-:Y:S01]  /*02c0*/  @P0 FMUL.FTZ R5, R4, R3 ;  /* 0x0000000304050220 */ /* 0x001fe20000410000 */
[----:B------:R-:W-:Y:S01]  /*02d0*/  @P0 FMUL.FTZ R7, R3, 0.5 ;  /* 0x3f00000003070820 */ /* 0x000fe20000410000 */
[----:B------:R-:W-:Y:S02]  /*02e0*/  @!P0 MOV R3, R0 ;  /* 0x0000000000038202 */ /* 0x000fe40000000f00 */
[----:B------:R-:W-:-:S04]  /*02f0*/  @P0 FADD.FTZ R6, -R5, -RZ ;  /* 0x800000ff05060221 */ /* 0x000fc80000010100 */
[----:B------:R-:W-:-:S04]  /*0300*/  @P0 FFMA R6, R5, R6, R4 ;  /* 0x0000000605060223 */ /* 0x000fc80000000004 */
[----:B------:R-:W-:-:S04]  /*0310*/  @P0 FFMA R6, R6, R7, R5 ;  /* 0x0000000706060223 */ /* 0x000fc80000000005 */
[----:B------:R-:W-:-:S07]  /*0320*/  @P0 FMUL.FTZ R3, R6, 2.3283064365386962891e-10 ;  /* 0x2f80000006030820 */ /* 0x000fce0000410000 */
.L_x_81:
[----:B------:R-:W-:Y:S01]  /*0330*/  HFMA2 R5, -RZ, RZ, 0, 0 ;  /* 0x00000000ff057431 */ /* 0x000fe200000001ff */
[----:B------:R-:W-:-:S04]  /*0340*/  MOV R4, R8 ;  /* 0x0000000800047202 */ /* 0x000fc80000000f00 */
[----:B------:R-:W-:Y:S05]  /*0350*/  RET.REL.NODEC R4 `(_Z24complexToMagnitudeKernelPfS_) ;  /* 0xfffffffc04287950 */ /* 0x000fea0003c3ffff */
.L_x_82:
        /* <DEDUP_REMOVED lines=10> */
.L_x_156:


//--------------------- .text._Z12centerKernelPf4int2 --------------------------
	.section	.text._Z12centerKernelPf4int2,"ax",@progbits
	.align	128
.text._Z12centerKernelPf4int2:
        .type           _Z12centerKernelPf4int2,@function
        .size           _Z12centerKernelPf4int2,(.L_x_158 - _Z12centerKernelPf4int2)
        .other          _Z12centerKernelPf4int2,@"STO_CUDA_ENTRY STV_DEFAULT"
_Z12centerKernelPf4int2:
[----:B------:R-:W-:Y:S01]  /*0000*/  LDC R1, c[0x0][0x37c] ;  /* 0x0000df00ff017b82 */ /* 0x000fe20000000800 */
[----:B------:R-:W0:Y:S07]  /*0010*/  S2R R3, SR_TID.X ;  /* 0x0000000000037919 */ /* 0x000e2e0000002100 */
[----:B------:R-:W0:Y:S01]  /*0020*/  LDC R0, c[0x0][0x360] ;  /* 0x0000d800ff007b82 */ /* 0x000e220000000800 */
[----:B------:R-:W1:Y:S07]  /*0030*/  S2R R2, SR_TID.Y ;  /* 0x0000000000027919 */ /* 0x000e6e0000002200 */
[----:B------:R-:W0:Y:S08]  /*0040*/  S2UR UR4, SR_CTAID.X ;  /* 0x00000000000479c3 */ /* 0x000e300000002500 */
[----:B------:R-:W1:Y:S08]  /*0050*/  S2UR UR5, SR_CTAID.Y ;  /* 0x00000000000579c3 */ /* 0x000e700000002600 */
[----:B------:R-:W1:Y:S01]  /*0060*/  LDC R5, c[0x0][0x364] ;  /* 0x0000d900ff057b82 */ /* 0x000e620000000800 */
[----:B0-----:R-:W-:-:S02]  /*0070*/  IMAD R0, R0, UR4, R3 ;  /* 0x0000000400007c24 */ /* 0x001fc4000f8e0203 */
[----:B-1----:R-:W-:-:S05]  /*0080*/  IMAD R5, R5, UR5, R2 ;  /* 0x0000000505057c24 */ /* 0x002fca000f8e0202 */
[----:B------:R-:W-:-:S04]  /*0090*/  IADD3 R2, PT, PT, R0, R5, RZ ;  /* 0x0000000500027210 */ /* 0x000fc80007ffe0ff */
[----:B------:R-:W-:-:S04]  /*00a0*/  LOP3.LUT R2, R2, 0x1, RZ, 0xc0, !PT ;  /* 0x0000000102027812 */ /* 0x000fc800078ec0ff */
[----:B------:R-:W-:-:S13]  /*00b0*/  ISETP.NE.U32.AND P0, PT, R2, 0x1, PT ;  /* 0x000000010200780c */ /* 0x000fda0003f05070 */
[----:B------:R-:W-:Y:S05]  /*00c0*/  @P0 EXIT ;  /* 0x000000000000094d */ /* 0x000fea0003800000 */
[----:B------:R-:W0:Y:S01]  /*00d0*/  LDCU UR6, c[0x0][0x388] ;  /* 0x00007100ff0677ac */ /* 0x000e220008000800 */
[----:B------:R-:W1:Y:S01]  /*00e0*/  LDC.64 R2, c[0x0][0x380] ;  /* 0x0000e000ff027b82 */ /* 0x000e620000000a00 */
[----:B------:R-:W2:Y:S01]  /*00f0*/  LDCU.64 UR4, c[0x0][0x358] ;  /* 0x00006b00ff0477ac */ /* 0x000ea20008000a00 */
[----:B0-----:R-:W-:-:S05]  /*0100*/  IMAD R0, R5, UR6, R0 ;  /* 0x0000000605007c24 */ /* 0x001fca000f8e0200 */
[----:B------:R-:W-:-:S05]  /*0110*/  SHF.L.U32 R5, R0, 0x1, RZ ;  /* 0x0000000100057819 */ /* 0x000fca00000006ff */
[----:B-1----:R-:W-:-:S05]  /*0120*/  IMAD.WIDE.U32 R2, R5, 0x4, R2 ;  /* 0x0000000405027825 */ /* 0x002fca00078e0002 */
[----:B--2---:R-:W2:Y:S04]  /*0130*/  LDG.E R0, desc[UR4][R2.64] ;  /* 0x0000000402007981 */ /* 0x004ea8000c1e1900 */
[----:B------:R-:W3:Y:S01]  /*0140*/  LDG.E R4, desc[UR4][R2.64+0x4] ;  /* 0x0000040402047981 */ /* 0x000ee2000c1e1900 */
[----:B--2---:R-:W-:Y:S01]  /*0150*/  FADD R5, -R0, -RZ ;  /* 0x800000ff00057221 */ /* 0x004fe20000000100 */
[----:B---3--:R-:W-:-:S04]  /*0160*/  FADD R7, -R4, -RZ ;  /* 0x800000ff04077221 */ /* 0x008fc80000000100 */
[----:B------:R-:W-:Y:S04]  /*0170*/  STG.E desc[UR4][R2.64], R5 ;  /* 0x0000000502007986 */ /* 0x000fe8000c101904 */
[----:B------:R-:W-:Y:S01]  /*0180*/  STG.E desc[UR4][R2.64+0x4], R7 ;  /* 0x0000040702007986 */ /* 0x000fe2000c101904 */
[----:B------:R-:W-:Y:S05]  /*0190*/  EXIT ;  /* 0x000000000000794d */ /* 0x000fea0003800000 */
.L_x_83:
        /* <DEDUP_REMOVED lines=14> */
.L_x_158:


//--------------------- .text._Z28multiplyComplexComplexKernelPfS_S_ --------------------------
	.section	.text._Z28multiplyComplexComplexKernelPfS_S_,"ax",@progbits
	.align	128
.text._Z28multiplyComplexComplexKernelPfS_S_:
        .type           _Z28multiplyComplexComplexKernelPfS_S_,@function
        .size           _Z28multiplyComplexComplexKernelPfS_S_,(.L_x_159 - _Z28multiplyComplexComplexKernelPfS_S_)
        .other          _Z28multiplyComplexComplexKernelPfS_S_,@"STO_CUDA_ENTRY STV_DEFAULT"
_Z28multiplyComplexComplexKernelPfS_S_:
        /* <DEDUP_REMOVED lines=10> */
[----:B--2---:R-:W-:-:S05]  /*00a0*/  IMAD.WIDE R2, R9, 0x4, R2 ;  /* 0x0000000409027825 */ /* 0x004fca00078e0202 */
[----:B-1----:R-:W2:Y:S01]  /*00b0*/  LDG.E R8, desc[UR4][R2.64+0x4] ;  /* 0x0000040402087981 */ /* 0x002ea2000c1e1900 */
[----:B---3--:R-:W-:-:S03]  /*00c0*/  IMAD.WIDE R4, R9, 0x4, R4 ;  /* 0x0000000409047825 */ /* 0x008fc600078e0204 */
[----:B------:R-:W3:Y:S04]  /*00d0*/  LDG.E R0, desc[UR4][R2.64] ;  /* 0x0000000402007981 */ /* 0x000ee8000c1e1900 */
[----:B------:R-:W2:Y:S04]  /*00e0*/  LDG.E R13, desc[UR4][R4.64+0x4] ;  /* 0x00000404040d7981 */ /* 0x000ea8000c1e1900 */
[----:B------:R-:W4:Y:S01]  /*00f0*/  LDG.E R11, desc[UR4][R4.64] ;  /* 0x00000004040b7981 */ /* 0x000f22000c1e1900 */
[----:B0-----:R-:W-:-:S04]  /*0100*/  IMAD.WIDE R6, R9, 0x4, R6 ;  /* 0x0000000409067825 */ /* 0x001fc800078e0206 */
[-C--:B--2---:R-:W-:Y:S01]  /*0110*/  FMUL R15, R8, R13.reuse ;  /* 0x0000000d080f7220 */ /* 0x084fe20000400000 */
[----:B---3--:R-:W-:-:S03]  /*0120*/  FMUL R13, R0, R13 ;  /* 0x0000000d000d7220 */ /* 0x008fc60000400000 */
[-C--:B----4-:R-:W-:Y:S01]  /*0130*/  FFMA R15, R0, R11.reuse, -R15 ;  /* 0x0000000b000f7223 */ /* 0x090fe2000000080f */
[----:B------:R-:W-:-:S04]  /*0140*/  FFMA R13, R8, R11, R13 ;  /* 0x0000000b080d7223 */ /* 0x000fc8000000000d */
[----:B------:R-:W-:Y:S04]  /*0150*/  STG.E desc[UR4][R6.64], R15 ;  /* 0x0000000f06007986 */ /* 0x000fe8000c101904 */
[----:B------:R-:W-:Y:S01]  /*0160*/  STG.E desc[UR4][R6.64+0x4], R13 ;  /* 0x0000040d06007986 */ /* 0x000fe2000c101904 */
[----:B------:R-:W-:Y:S05]  /*0170*/  EXIT ;  /* 0x000000000000794d */ /* 0x000fea0003800000 */
.L_x_84:
        /* <DEDUP_REMOVED lines=16> */
.L_x_159:


//--------------------- .text._Z25multiplyRealComplexKernelPfS_S_ --------------------------
	.section	.text._Z25multiplyRealComplexKernelPfS_S_,"ax",@progbits
	.align	128
.text._Z25multiplyRealComplexKernelPfS_S_:
        .type           _Z25multiplyRealComplexKernelPfS_S_,@function
        .size           _Z25multiplyRealComplexKernelPfS_S_,(.L_x_160 - _Z25multiplyRealComplexKernelPfS_S_)
        .other          _Z25multiplyRealComplexKernelPfS_S_,@"STO_CUDA_ENTRY STV_DEFAULT"
_Z25multiplyRealComplexKernelPfS_S_:
[----:B------:R-:W-:Y:S01]  /*0000*/  LDC R1, c[0x0][0x37c] ;  /* 0x0000df00ff017b82 */ /* 0x000fe20000000800 */
[----:B------:R-:W0:Y:S07]  /*0010*/  S2R R0, SR_TID.X ;  /* 0x0000000000007919 */ /* 0x000e2e0000002100 */
[----:B------:R-:W0:Y:S01]  /*0020*/  S2UR UR6, SR_CTAID.X ;  /* 0x00000000000679c3 */ /* 0x000e220000002500 */
[----:B------:R-:W1:Y:S07]  /*0030*/  LDCU.64 UR4, c[0x0][0x358] ;  /* 0x00006b00ff0477ac */ /* 0x000e6e0008000a00 */
[----:B------:R-:W0:Y:S08]  /*0040*/  LDC R7, c[0x0][0x360] ;  /* 0x0000d800ff077b82 */ /* 0x000e300000000800 */
[----:B------:R-:W2:Y:S08]  /*0050*/  LDC.64 R2, c[0x0][0x380] ;  /* 0x0000e000ff027b82 */ /* 0x000eb00000000a00 */
[----:B------:R-:W3:Y:S01]  /*0060*/  LDC.64 R4, c[0x0][0x388] ;  /* 0x0000e200ff047b82 */ /* 0x000ee20000000a00 */
[----:B0-----:R-:W-:-:S05]  /*0070*/  IMAD R7, R7, UR6, R0 ;  /* 0x0000000607077c24 */ /* 0x001fca000f8e0200 */
[C---:B------:R-:W-:Y:S01]  /*0080*/  SHF.L.U32 R9, R7.reuse, 0x1, RZ ;  /* 0x0000000107097819 */ /* 0x040fe200000006ff */
[----:B--2---:R-:W-:Y:S02]  /*0090*/  IMAD.WIDE R2, R7, 0x4, R2 ;  /* 0x0000000407027825 */ /* 0x004fe400078e0202 */
[----:B------:R-:W0:Y:S03]  /*00a0*/  LDC.64 R6, c[0x0][0x390] ;  /* 0x0000e400ff067b82 */ /* 0x000e260000000a00 */
[----:B-1----:R-:W2:Y:S01]  /*00b0*/  LDG.E R0, desc[UR4][R2.64] ;  /* 0x0000000402007981 */ /* 0x002ea2000c1e1900 */
[----:B---3--:R-:W-:-:S05]  /*00c0*/  IMAD.WIDE R4, R9, 0x4, R4 ;  /* 0x0000000409047825 */ /* 0x008fca00078e0204 */
[----:B------:R-:W2:Y:S01]  /*00d0*/  LDG.E R11, desc[UR4][R4.64] ;  /* 0x00000004040b7981 */ /* 0x000ea2000c1e1900 */
[----:B0-----:R-:W-:-:S04]  /*00e0*/  IMAD.WIDE R6, R9, 0x4, R6 ;  /* 0x0000000409067825 */ /* 0x001fc800078e0206 */
[----:B--2---:R-:W-:-:S05]  /*00f0*/  FMUL R11, R0, R11 ;  /* 0x0000000b000b7220 */ /* 0x004fca0000400000 */
[----:B------:R-:W-:Y:S04]  /*0100*/  STG.E desc[UR4][R6.64], R11 ;  /* 0x0000000b06007986 */ /* 0x000fe8000c101904 */
[----:B------:R-:W2:Y:S04]  /*0110*/  LDG.E R0, desc[UR4][R2.64] ;  /* 0x0000000402007981 */ /* 0x000ea8000c1e1900 */
[----:B------:R-:W2:Y:S02]  /*0120*/  LDG.E R9, desc[UR4][R4.64+0x4] ;  /* 0x0000040404097981 */ /* 0x000ea4000c1e1900 */
[----:B--2---:R-:W-:-:S05]  /*0130*/  FMUL R9, R0, R9 ;  /* 0x0000000900097220 */ /* 0x004fca0000400000 */
[----:B------:R-:W-:Y:S01]  /*0140*/  STG.E desc[UR4][R6.64+0x4], R9 ;  /* 0x0000040906007986 */ /* 0x000fe2000c101904 */
[----:B------:R-:W-:Y:S05]  /*0150*/  EXIT ;  /* 0x000000000000794d */ /* 0x000fea0003800000 */
.L_x_85:
        /* <DEDUP_REMOVED lines=10> */
.L_x_160:


//--------------------- .text._Z14harmonicKernelPffff4int2S0_ --------------------------
	.section	.text._Z14harmonicKernelPffff4int2S0_,"ax",@progbits
	.align	128
.text._Z14harmonicKernelPffff4int2S0_:
        .type           _Z14harmonicKernelPffff4int2S0_,@function
        .size           _Z14harmonicKernelPffff4int2S0_,(.L_x_161 - _Z14harmonicKernelPffff4int2S0_)
        .other          _Z14harmonicKernelPffff4int2S0_,@"STO_CUDA_ENTRY STV_DEFAULT"
_Z14harmonicKernelPffff4int2S0_:
[----:B------:R-:W0:Y:S08]  /*0000*/  LDC R1, c[0x0][0x37c] ;  /* 0x0000df00ff017b82 */ /* 0x000e300000000800 */
[----:B------:R-:W1:Y:S01]  /*0010*/  LDC R13, c[0x0][0x388] ;  /* 0x0000e200ff0d7b82 */ /* 0x000e620000000800 */
[----:B------:R-:W2:Y:S01]  /*0020*/  S2R R2, SR_TID.X ;  /* 0x0000000000027919 */ /* 0x000ea20000002100 */
[----:B------:R-:W3:Y:S01]  /*0030*/  LDCU.64 UR8, c[0x0][0x398] ;  /* 0x00007300ff0877ac */ /* 0x000ee20008000a00 */
[----:B0-----:R-:W-:Y:S01]  /*0040*/  VIADD R1, R1, 0xffffffe0 ;  /* 0xffffffe001017836 */ /* 0x001fe20000000000 */
[----:B------:R-:W0:Y:S01]  /*0050*/  S2R R5, SR_TID.Y ;  /* 0x0000000000057919 */ /* 0x000e220000002200 */
[----:B------:R-:W4:Y:S03]  /*0060*/  LDCU.64 UR6, c[0x0][0x358] ;  /* 0x00006b00ff0677ac */ /* 0x000f260008000a00 */
[----:B------:R-:W2:Y:S08]  /*0070*/  S2UR UR4, SR_CTAID.X ;  /* 0x00000000000479c3 */ /* 0x000eb00000002500 */
[----:B------:R-:W2:Y:S01]  /*0080*/  LDC R7, c[0x0][0x360] ;  /* 0x0000d800ff077b82 */ /* 0x000ea20000000800 */
[----:B-1----:R-:W-:-:S07]  /*0090*/  FMUL R0, R13, 0.63661974668502807617 ;  /* 0x3f22f9830d007820 */ /* 0x002fce0000400000 */
[----:B------:R-:W0:Y:S01]  /*00a0*/  S2UR UR5, SR_CTAID.Y ;  /* 0x00000000000579c3 */ /* 0x000e220000002600 */
[----:B------:R-:W-:Y:S01]  /*00b0*/  FSETP.GE.AND P0, PT, |R13|, 105615, PT ;  /* 0x47ce47800d00780b */ /* 0x000fe20003f06200 */
[----:B------:R-:W1:Y:S06]  /*00c0*/  F2I.NTZ R0, R0 ;  /* 0x0000000000007305 */ /* 0x000e6c0000203100 */
[----:B------:R-:W0:Y:S01]  /*00d0*/  LDC R6, c[0x0][0x364] ;  /* 0x0000d900ff067b82 */ /* 0x000e220000000800 */
[----:B--2---:R-:W-:-:S04]  /*00e0*/  IMAD R7, R7, UR4, R2 ;  /* 0x0000000407077c24 */ /* 0x004fc8000f8e0202 */
[----:B---3--:R-:W-:Y:S01]  /*00f0*/  VIADD R15, R7, -UR8 ;  /* 0x80000008070f7c36 */ /* 0x008fe20008000000 */
[----:B-1----:R-:W-:Y:S01]  /*0100*/  I2FP.F32.S32 R10, R0 ;  /* 0x00000000000a7245 */ /* 0x002fe20000201400 */
[----:B------:R-:W-:-:S03]  /*0110*/  IMAD.MOV.U32 R14, RZ, RZ, R0 ;  /* 0x000000ffff0e7224 */ /* 0x000fc600078e0000 */
[----:B------:R-:W-:Y:S01]  /*0120*/  I2FP.F32.S32 R15, R15 ;  /* 0x0000000f000f7245 */ /* 0x000fe20000201400 */
[----:B------:R-:W-:-:S04]  /*0130*/  FFMA R3, R10, -1.5707962512969970703, R13 ;  /* 0xbfc90fda0a037823 */ /* 0x000fc8000000000d */
[----:B------:R-:W-:Y:S01]  /*0140*/  FFMA R3, R10, -7.5497894158615963534e-08, R3 ;  /* 0xb3a221680a037823 */ /* 0x000fe20000000003 */
[----:B0-----:R-:W-:-:S03]  /*0150*/  IMAD R6, R6, UR5, R5 ;  /* 0x0000000506067c24 */ /* 0x001fc6000f8e0205 */
[----:B------:R-:W-:Y:S01]  /*0160*/  FFMA R10, R10, -5.3903029534742383927e-15, R3 ;  /* 0xa7c234c50a0a7823 */ /* 0x000fe20000000003 */
[----:B------:R-:W-:-:S03]  /*0170*/  VIADD R12, R6, -UR9 ;  /* 0x80000009060c7c36 */ /* 0x000fc60008000000 */
[----:B------:R-:W-:Y:S01]  /*0180*/  IMAD.MOV.U32 R2, RZ, RZ, R10 ;  /* 0x000000ffff027224 */ /* 0x000fe200078e000a */
[----:B----4-:R-:W-:Y:S06]  /*0190*/  @!P0 BRA `(.L_x_86) ;  /* 0x0000000000dc8947 */ /* 0x010fec0003800000 */
[----:B------:R-:W-:-:S13]  /*01a0*/  FSETP.NEU.AND P1, PT, |R13|, +INF , PT ;  /* 0x7f8000000d00780b */ /* 0x000fda0003f2d200 */
[----:B------:R-:W-:Y:S01]  /*01b0*/  @!P1 FMUL R2, RZ, R13 ;  /* 0x0000000dff029220 */ /* 0x000fe20000400000 */
[----:B------:R-:W-:Y:S01]  /*01c0*/  @!P1 IMAD.MOV.U32 R0, RZ, RZ, RZ ;  /* 0x000000ffff009224 */ /* 0x000fe200078e00ff */
[----:B------:R-:W-:Y:S06]  /*01d0*/  @!P1 BRA `(.L_x_86) ;  /* 0x0000000000cc9947 */ /* 0x000fec0003800000 */
[----:B------:R-:W-:Y:S01]  /*01e0*/  IMAD.SHL.U32 R2, R13, 0x100, RZ ;  /* 0x000001000d027824 */ /* 0x000fe200078e00ff */
[----:B------:R-:W0:Y:S01]  /*01f0*/  LDCU.64 UR8, c[0x4][URZ] ;  /* 0x01000000ff0877ac */ /* 0x000e220008000a00 */
[----:B------:R-:W-:Y:S02]  /*0200*/  IMAD.MOV.U32 R4, RZ, RZ, RZ ;  /* 0x000000ffff047224 */ /* 0x000fe400078e00ff */
[----:B------:R-:W-:Y:S01]  /*0210*/  IMAD.MOV.U32 R17, RZ, RZ, RZ ;  /* 0x000000ffff117224 */ /* 0x000fe200078e00ff */
[----:B------:R-:W-:Y:S01]  /*0220*/  LOP3.LUT R5, R2, 0x80000000, RZ, 0xfc, !PT ;  /* 0x8000000002057812 */ /* 0x000fe200078efcff */
[----:B------:R-:W-:Y:S01]  /*0230*/  IMAD.MOV.U32 R0, RZ, RZ, R1 ;  /* 0x000000ffff007224 */ /* 0x000fe200078e0001 */
[----:B------:R-:W-:-:S06]  /*0240*/  UMOV UR4, URZ ;  /* 0x000000ff00047c82 */ /* 0x000fcc0008000000 */
.L_x_87:
[----:B0-----:R-:W-:Y:S02]  /*0250*/  IMAD.U32 R8, RZ, RZ, UR8 ;  /* 0x00000008ff087e24 */ /* 0x001fe4000f8e00ff */
[----:B------:R-:W-:-:S05]  /*0260*/  IMAD.U32 R9, RZ, RZ, UR9 ;  /* 0x00000009ff097e24 */ /* 0x000fca000f8e00ff */
[----:B------:R-:W2:Y:S01]  /*0270*/  LDG.E.CONSTANT R2, desc[UR6][R8.64] ;  /* 0x0000000608027981 */ /* 0x000ea2000c1e9900 */
[----:B------:R-:W-:Y:S02]  /*0280*/  UIADD3 UR8, UP0, UPT, UR8, 0x4, URZ ;  /* 0x0000000408087890 */ /* 0x000fe4000ff1e0ff */
[----:B------:R-:W-:Y:S02]  /*0290*/  UIADD3 UR4, UPT, UPT, UR4, 0x1, URZ ;  /* 0x0000000104047890 */ /* 0x000fe4000fffe0ff */
[----:B------:R-:W-:Y:S02]  /*02a0*/  UIADD3.X UR9, UPT, UPT, URZ, UR9, URZ, UP0, !UPT ;  /* 0x00000009ff097290 */ /* 0x000fe400087fe4ff */
[----:B------:R-:W-:Y:S01]  /*02b0*/  UISETP.NE.AND UP0, UPT, UR4, 0x6, UPT ;  /* 0x000000060400788c */ /* 0x000fe2000bf05270 */
[----:B--2---:R-:W-:-:S03]  /*02c0*/  IMAD.WIDE.U32 R2, R2, R5, RZ ;  /* 0x0000000502027225 */ /* 0x004fc600078e00ff */
[----:B------:R-:W-:-:S05]  /*02d0*/  IADD3 R11, P1, PT, R2, R4, RZ ;  /* 0x00000004020b7210 */ /* 0x000fca0007f3e0ff */
[----:B------:R0:W-:Y:S01]  /*02e0*/  STL [R0], R11 ;  /* 0x0000000b00007387 */ /* 0x0001e20000100800 */
[----:B------:R-:W-:Y:S02]  /*02f0*/  IMAD.X R4, R3, 0x1, R17, P1 ;  /* 0x0000000103047824 */ /* 0x000fe400008e0611 */
[----:B0-----:R-:W-:Y:S01]  /*0300*/  VIADD R0, R0, 0x4 ;  /* 0x0000000400007836 */ /* 0x001fe20000000000 */
[----:B------:R-:W-:Y:S06]  /*0310*/  BRA.U UP0, `(.L_x_87) ;  /* 0xfffffffd00cc7547 */ /* 0x000fec000b83ffff */
[----:B------:R-:W-:Y:S01]  /*0320*/  SHF.R.U32.HI R8, RZ, 0x17, R13 ;  /* 0x00000017ff087819 */ /* 0x000fe2000001160d */
[----:B------:R0:W-:Y:S03]  /*0330*/  STL [R1+0x18], R4 ;  /* 0x0000180401007387 */ /* 0x0001e60000100800 */
[C---:B------:R-:W-:Y:S02]  /*0340*/  LOP3.LUT R0, R8.reuse, 0xe0, RZ, 0xc0, !PT ;  /* 0x000000e008007812 */ /* 0x040fe400078ec0ff */
[----:B------:R-:W-:-:S03]  /*0350*/  LOP3.LUT P1, RZ, R8, 0x1f, RZ, 0xc0, !PT ;  /* 0x0000001f08ff7812 */ /* 0x000fc6000782c0ff */
[----:B------:R-:W-:-:S05]  /*0360*/  VIADD R0, R0, 0xffffff80 ;  /* 0xffffff8000007836 */ /* 0x000fca0000000000 */
[----:B------:R-:W-:-:S05]  /*0370*/  SHF.R.U32.HI R0, RZ, 0x5, R0 ;  /* 0x00000005ff007819 */ /* 0x000fca0000011600 */
[----:B------:R-:W-:-:S05]  /*0380*/  IMAD R11, R0, -0x4, R1 ;  /* 0xfffffffc000b7824 */ /* 0x000fca00078e0201 */
[----:B------:R-:W2:Y:S04]  /*0390*/  LDL R3, [R11+0x18] ;  /* 0x000018000b037983 */ /* 0x000ea80000100800 */
[----:B------:R-:W2:Y:S04]  /*03a0*/  LDL R2, [R11+0x14] ;  /* 0x000014000b027983 */ /* 0x000ea80000100800 */
[----:B------:R-:W3:Y:S01]  /*03b0*/  @P1 LDL R5, [R11+0x10] ;  /* 0x000010000b051983 */ /* 0x000ee20000100800 */
[----:B------:R-:W-:Y:S01]  /*03c0*/  LOP3.LUT R0, R8, 0x1f, RZ, 0xc0, !PT ;  /* 0x0000001f08007812 */ /* 0x000fe200078ec0ff */
[----:B------:R-:W-:Y:S01]  /*03d0*/  UMOV UR4, 0x54442d19 ;  /* 0x54442d1900047882 */ /* 0x000fe20000000000 */
[----:B------:R-:W-:-:S02]  /*03e0*/  UMOV UR5, 0x3bf921fb ;  /* 0x3bf921fb00057882 */ /* 0x000fc40000000000 */
[-C--:B--2---:R-:W-:Y:S02]  /*03f0*/  @P1 SHF.L.W.U32.HI R3, R2, R0.reuse, R3 ;  /* 0x0000000002031219 */ /* 0x084fe40000010e03 */
[----:B---3--:R-:W-:Y:S02]  /*0400*/  @P1 SHF.L.W.U32.HI R2, R5, R0, R2 ;  /* 0x0000000005021219 */ /* 0x008fe40000010e02 */
[----:B------:R-:W-:Y:S02]  /*0410*/  ISETP.GE.AND P1, PT, R13, RZ, PT ;  /* 0x000000ff0d00720c */ /* 0x000fe40003f26270 */
[C-C-:B------:R-:W-:Y:S01]  /*0420*/  SHF.L.W.U32.HI R0, R2.reuse, 0x2, R3.reuse ;  /* 0x0000000202007819 */ /* 0x140fe20000010e03 */
[----:B------:R-:W-:Y:S01]  /*0430*/  IMAD.SHL.U32 R2, R2, 0x4, RZ ;  /* 0x0000000402027824 */ /* 0x000fe200078e00ff */
[----:B------:R-:W-:Y:S02]  /*0440*/  SHF.R.U32.HI R3, RZ, 0x1e, R3 ;  /* 0x0000001eff037819 */ /* 0x000fe40000011603 */
[----:B------:R-:W-:-:S04]  /*0450*/  SHF.R.S32.HI R5, RZ, 0x1f, R0 ;  /* 0x0000001fff057819 */ /* 0x000fc80000011400 */
[C---:B------:R-:W-:Y:S02]  /*0460*/  LOP3.LUT R8, R5.reuse, R2, RZ, 0x3c, !PT ;  /* 0x0000000205087212 */ /* 0x040fe400078e3cff */
[----:B------:R-:W-:Y:S02]  /*0470*/  LOP3.LUT R9, R5, R0, RZ, 0x3c, !PT ;  /* 0x0000000005097212 */ /* 0x000fe400078e3cff */
[C---:B------:R-:W-:Y:S02]  /*0480*/  LOP3.LUT R2, R0.reuse, R13, RZ, 0x3c, !PT ;  /* 0x0000000d00027212 */ /* 0x040fe400078e3cff */
[----:B------:R-:W-:Y:S02]  /*0490*/  LEA.HI R0, R0, R3, RZ, 0x1 ;  /* 0x0000000300007211 */ /* 0x000fe400078f08ff */
[----:B------:R-:W0:Y:S01]  /*04a0*/  I2F.F64.S64 R8, R8 ;  /* 0x0000000800087312 */ /* 0x000e220000301c00 */
[----:B------:R-:W-:Y:S02]  /*04b0*/  ISETP.GE.AND P2, PT, R2, RZ, PT ;  /* 0x000000ff0200720c */ /* 0x000fe40003f46270 */
[----:B------:R-:W-:-:S04]  /*04c0*/  IMAD.MOV R2, RZ, RZ, -R0 ;  /* 0x000000ffff027224 */ /* 0x000fc800078e0a00 */
[----:B------:R-:W-:Y:S01]  /*04d0*/  @!P1 IMAD.MOV.U32 R0, RZ, RZ, R2 ;  /* 0x000000ffff009224 */ /* 0x000fe200078e0002 */
[----:B0-----:R-:W-:-:S10]  /*04e0*/  DMUL R4, R8, UR4 ;  /* 0x0000000408047c28 */ /* 0x001fd40008000000 */
[----:B------:R-:W0:Y:S02]  /*04f0*/  F2F.F32.F64 R4, R4 ;  /* 0x0000000400047310 */ /* 0x000e240000301000 */
[----:B0-----:R-:W-:-:S07]  /*0500*/  FSEL R2, -R4, R4, !P2 ;  /* 0x0000000404027208 */ /* 0x001fce0005000100 */
.L_x_86:
[----:B------:R-:W-:Y:S02]  /*0510*/  IMAD.MOV.U32 R9, RZ, RZ, 0x37cbac00 ;  /* 0x37cbac00ff097424 */ /* 0x000fe400078e00ff */
[----:B------:R-:W-:Y:S01]  /*0520*/  FMUL R3, R2, R2 ;  /* 0x0000000202037220 */ /* 0x000fe20000400000 */
[C---:B------:R-:W-:Y:S01]  /*0530*/  LOP3.LUT R5, R0.reuse, 0x1, RZ, 0xc0, !PT ;  /* 0x0000000100057812 */ /* 0x040fe200078ec0ff */
[----:B------:R-:W-:Y:S02]  /*0540*/  IMAD.MOV.U32 R8, RZ, RZ, 0x3c0885e4 ;  /* 0x3c0885e4ff087424 */ /* 0x000fe400078e00ff */
[----:B------:R-:W-:Y:S01]  /*0550*/  FFMA R4, R3, R9, -0.0013887860113754868507 ;  /* 0xbab607ed03047423 */ /* 0x000fe20000000009 */
[----:B------:R-:W-:Y:S01]  /*0560*/  ISETP.NE.U32.AND P1, PT, R5, 0x1, PT ;  /* 0x000000010500780c */ /* 0x000fe20003f25070 */
[----:B------:R-:W-:Y:S02]  /*0570*/  VIADD R0, R0, 0x1 ;  /* 0x0000000100007836 */ /* 0x000fe40000000000 */
[----:B------:R-:W-:Y:S01]  /*0580*/  IMAD.MOV.U32 R11, RZ, RZ, 0x3e2aaaa8 ;  /* 0x3e2aaaa8ff0b7424 */ /* 0x000fe200078e00ff */
[----:B------:R-:W-:-:S02]  /*0590*/  FSEL R4, R4, -0.00019574658654164522886, P1 ;  /* 0xb94d415304047808 */ /* 0x000fc40000800000 */
[----:B------:R-:W-:Y:S02]  /*05a0*/  FSEL R8, R8, 0.041666727513074874878, !P1 ;  /* 0x3d2aaabb08087808 */ /* 0x000fe40004800000 */
[----:B------:R-:W-:Y:S02]  /*05b0*/  LOP3.LUT P2, RZ, R0, 0x2, RZ, 0xc0, !PT ;  /* 0x0000000200ff7812 */ /* 0x000fe4000784c0ff */
[----:B------:R-:W-:Y:S01]  /*05c0*/  FSEL R0, R2, 1, !P1 ;  /* 0x3f80000002007808 */ /* 0x000fe20004800000 */
[----:B------:R-:W-:Y:S01]  /*05d0*/  FFMA R4, R3, R4, R8 ;  /* 0x0000000403047223 */ /* 0x000fe20000000008 */
[----:B------:R-:W-:-:S03]  /*05e0*/  FSEL R11, -R11, -0.4999999701976776123, !P1 ;  /* 0xbeffffff0b0b7808 */ /* 0x000fc60004800100 */
[C---:B------:R-:W-:Y:S02]  /*05f0*/  FFMA R5, R3.reuse, R0, RZ ;  /* 0x0000000003057223 */ /* 0x040fe400000000ff */
[----:B------:R-:W-:-:S04]  /*0600*/  FFMA R4, R3, R4, R11 ;  /* 0x0000000403047223 */ /* 0x000fc8000000000b */
[----:B------:R-:W-:-:S04]  /*0610*/  FFMA R0, R5, R4, R0 ;  /* 0x0000000405007223 */ /* 0x000fc80000000000 */
[----:B------:R-:W-:-:S04]  /*0620*/  @P2 FADD R0, RZ, -R0 ;  /* 0x80000000ff002221 */ /* 0x000fc80000000000 */
[----:B------:R-:W-:Y:S01]  /*0630*/  FMUL R15, R15, R0 ;  /* 0x000000000f0f7220 */ /* 0x000fe20000400000 */
[----:B------:R-:W-:Y:S06]  /*0640*/  @!P0 BRA `(.L_x_88) ;  /* 0x0000000000dc8947 */ /* 0x000fec0003800000 */
        /* <DEDUP_REMOVED lines=11> */
.L_x_89:
        /* <DEDUP_REMOVED lines=25> */
[----:B------:R-:W-:Y:S01]  /*0890*/  UMOV UR5, 0x3bf921fb ;  /* 0x3bf921fb00057882 */ /* 0x000fe20000000000 */
[----:B------:R-:W-:-:S02]  /*08a0*/  ISETP.GE.AND P1, PT, R13, RZ, PT ;  /* 0x000000ff0d00720c */ /* 0x000fc40003f26270 */
[-C--:B--2---:R-:W-:Y:S02]  /*08b0*/  @P0 SHF.L.W.U32.HI R0, R3, R4.reuse, R0 ;  /* 0x0000000403000219 */ /* 0x084fe40000010e00 */
[----:B---3--:R-:W-:-:S04]  /*08c0*/  @P0 SHF.L.W.U32.HI R3, R2, R4, R3 ;  /* 0x0000000402030219 */ /* 0x008fc80000010e03 */
[C---:B------:R-:W-:Y:S01]  /*08d0*/  SHF.L.W.U32.HI R2, R3.reuse, 0x2, R0 ;  /* 0x0000000203027819 */ /* 0x040fe20000010e00 */
[----:B------:R-:W-:-:S03]  /*08e0*/  IMAD.SHL.U32 R3, R3, 0x4, RZ ;  /* 0x0000000403037824 */ /* 0x000fc600078e00ff */
[----:B------:R-:W-:Y:S02]  /*08f0*/  SHF.R.S32.HI R4, RZ, 0x1f, R2 ;  /* 0x0000001fff047819 */ /* 0x000fe40000011402 */
[----:B------:R-:W-:Y:S02]  /*0900*/  LOP3.LUT R13, R2, R13, RZ, 0x3c, !PT ;  /* 0x0000000d020d7212 */ /* 0x000fe400078e3cff */
[C---:B------:R-:W-:Y:S02]  /*0910*/  LOP3.LUT R10, R4.reuse, R3, RZ, 0x3c, !PT ;  /* 0x00000003040a7212 */ /* 0x040fe400078e3cff */
[----:B------:R-:W-:Y:S02]  /*0920*/  LOP3.LUT R11, R4, R2, RZ, 0x3c, !PT ;  /* 0x00000002040b7212 */ /* 0x000fe400078e3cff */
[----:B------:R-:W-:Y:S02]  /*0930*/  SHF.R.U32.HI R3, RZ, 0x1e, R0 ;  /* 0x0000001eff037819 */ /* 0x000fe40000011600 */
[----:B------:R-:W-:-:S02]  /*0940*/  ISETP.GE.AND P0, PT, R13, RZ, PT ;  /* 0x000000ff0d00720c */ /* 0x000fc40003f06270 */
[----:B------:R-:W1:Y:S01]  /*0950*/  I2F.F64.S64 R10, R10 ;  /* 0x0000000a000a7312 */ /* 0x000e620000301c00 */
[----:B------:R-:W-:-:S05]  /*0960*/  LEA.HI R14, R2, R3, RZ, 0x1 ;  /* 0x00000003020e7211 */ /* 0x000fca00078f08ff */
[----:B------:R-:W-:-:S04]  /*0970*/  IMAD.MOV R0, RZ, RZ, -R14 ;  /* 0x000000ffff007224 */ /* 0x000fc800078e0a0e */
[----:B------:R-:W-:Y:S01]  /*0980*/  @!P1 IMAD.MOV.U32 R14, RZ, RZ, R0 ;  /* 0x000000ffff0e9224 */ /* 0x000fe200078e0000 */
[----:B-1----:R-:W-:-:S10]  /*0990*/  DMUL R4, R10, UR4 ;  /* 0x000000040a047c28 */ /* 0x002fd40008000000 */
[----:B------:R-:W1:Y:S02]  /*09a0*/  F2F.F32.F64 R4, R4 ;  /* 0x0000000400047310 */ /* 0x000e640000301000 */
[----:B01----:R-:W-:-:S07]  /*09b0*/  FSEL R10, -R4, R4, !P0 ;  /* 0x00000004040a7208 */ /* 0x003fce0004000100 */
.L_x_88:
[----:B------:R-:W0:Y:S01]  /*09c0*/  LDCU UR4, c[0x0][0x38c] ;  /* 0x00007180ff0477ac */ /* 0x000e220008000800 */
[----:B------:R-:W-:Y:S01]  /*09d0*/  FMUL R11, R10, R10 ;  /* 0x0000000a0a0b7220 */ /* 0x000fe20000400000 */
[C---:B------:R-:W-:Y:S01]  /*09e0*/  LOP3.LUT R0, R14.reuse, 0x1, RZ, 0xc0, !PT ;  /* 0x000000010e007812 */ /* 0x040fe200078ec0ff */
[----:B------:R-:W-:Y:S01]  /*09f0*/  IMAD.MOV.U32 R2, RZ, RZ, 0x3d2aaabb ;  /* 0x3d2aaabbff027424 */ /* 0x000fe200078e00ff */
[----:B------:R-:W-:Y:S01]  /*0a00*/  LOP3.LUT P1, RZ, R14, 0x2, RZ, 0xc0, !PT ;  /* 0x000000020eff7812 */ /* 0x000fe2000782c0ff */
[----:B------:R-:W-:Y:S01]  /*0a10*/  FFMA R9, R11, R9, -0.0013887860113754868507 ;  /* 0xbab607ed0b097423 */ /* 0x000fe20000000009 */
[----:B------:R-:W-:Y:S01]  /*0a20*/  ISETP.NE.U32.AND P0, PT, R0, 0x1, PT ;  /* 0x000000010000780c */ /* 0x000fe20003f05070 */
[----:B------:R-:W-:Y:S01]  /*0a30*/  IMAD.MOV.U32 R16, RZ, RZ, 0x3effffff ;  /* 0x3effffffff107424 */ /* 0x000fe200078e00ff */
[----:B------:R-:W-:Y:S01]  /*0a40*/  I2FP.F32.S32 R12, R12 ;  /* 0x0000000c000c7245 */ /* 0x000fe20000201400 */
[----:B------:R-:W-:Y:S01]  /*0a50*/  UMOV UR5, 0x401921fb ;  /* 0x401921fb00057882 */ /* 0x000fe20000000000 */
[----:B------:R-:W-:Y:S01]  /*0a60*/  FSEL R0, R9, -0.00019574658654164522886, !P0 ;  /* 0xb94d415309007808 */ /* 0x000fe20004000000 */
[----:B------:R-:W-:Y:S01]  /*0a70*/  BSSY.RECONVERGENT B0, `(.L_x_90) ;  /* 0x0000020000007945 */ /* 0x000fe20003800200 */
[----:B------:R-:W-:-:S02]  /*0a80*/  FSEL R2, R2, 0.0083327032625675201416, !P0 ;  /* 0x3c0885e402027808 */ /* 0x000fc40004000000 */
[----:B------:R-:W-:-:S03]  /*0a90*/  FSEL R16, -R16, -0.16666662693023681641, !P0 ;  /* 0xbe2aaaa810107808 */ /* 0x000fc60004000100 */
[C---:B------:R-:W-:Y:S01]  /*0aa0*/  FFMA R14, R11.reuse, R0, R2 ;  /* 0x000000000b0e7223 */ /* 0x040fe20000000002 */
[----:B0-----:R-:W0:Y:S01]  /*0ab0*/  F2F.F64.F32 R4, UR4 ;  /* 0x0000000400047d10 */ /* 0x001e220008201800 */
[----:B------:R-:W-:Y:S01]  /*0ac0*/  IMAD.MOV.U32 R2, RZ, RZ, 0x1 ;  /* 0x00000001ff027424 */ /* 0x000fe200078e00ff */
[----:B------:R-:W-:Y:S01]  /*0ad0*/  FSEL R0, R10, 1, P0 ;  /* 0x3f8000000a007808 */ /* 0x000fe20000000000 */
[----:B------:R-:W-:Y:S01]  /*0ae0*/  FFMA R14, R11, R14, R16 ;  /* 0x0000000e0b0e7223 */ /* 0x000fe20000000010 */
[----:B------:R-:W-:-:S03]  /*0af0*/  UMOV UR4, 0x54442d18 ;  /* 0x54442d1800047882 */ /* 0x000fc60000000000 */
[----:B------:R-:W-:-:S04]  /*0b00*/  FFMA R11, R11, R0, RZ ;  /* 0x000000000b0b7223 */ /* 0x000fc800000000ff */
[----:B------:R-:W-:Y:S01]  /*0b10*/  FFMA R0, R11, R14, R0 ;  /* 0x0000000e0b007223 */ /* 0x000fe20000000000 */
[----:B0-----:R-:W0:Y:S03]  /*0b20*/  MUFU.RCP64H R3, R5 ;  /* 0x0000000500037308 */ /* 0x001e260000001800 */
[----:B------:R-:W-:-:S04]  /*0b30*/  @P1 FADD R0, RZ, -R0 ;  /* 0x80000000ff001221 */ /* 0x000fc80000000000 */
[----:B------:R-:W-:Y:S01]  /*0b40*/  FFMA R15, R0, R12, R15 ;  /* 0x0000000c000f7223 */ /* 0x000fe2000000000f */
[----:B0-----:R-:W-:-:S08]  /*0b50*/  DFMA R8, -R4, R2, 1 ;  /* 0x3ff000000408742b */ /* 0x001fd00000000102 */
[----:B------:R-:W-:-:S08]  /*0b60*/  DFMA R8, R8, R8, R8 ;  /* 0x000000080808722b */ /* 0x000fd00000000008 */
[----:B------:R-:W-:Y:S01]  /*0b70*/  DFMA R8, R2, R8, R2 ;  /* 0x000000080208722b */ /* 0x000fe20000000002 */
[----:B------:R-:W0:Y:S07]  /*0b80*/  F2F.F64.F32 R2, R15 ;  /* 0x0000000f00027310 */ /* 0x000e2e0000201800 */
[----:B------:R-:W-:-:S08]  /*0b90*/  DFMA R10, -R4, R8, 1 ;  /* 0x3ff00000040a742b */ /* 0x000fd00000000108 */
[----:B------:R-:W-:Y:S02]  /*0ba0*/  DFMA R10, R8, R10, R8 ;  /* 0x0000000a080a722b */ /* 0x000fe40000000008 */
[----:B0-----:R-:W-:-:S08]  /*0bb0*/  DMUL R12, R2, UR4 ;  /* 0x00000004020c7c28 */ /* 0x001fd00008000000 */
[----:B------:R-:W-:Y:S02]  /*0bc0*/  DMUL R2, R12, R10 ;  /* 0x0000000a0c027228 */ /* 0x000fe40000000000 */
[----:B------:R-:W-:-:S06]  /*0bd0*/  FSETP.GEU.AND P1, PT, |R13|, 6.5827683646048100446e-37, PT ;  /* 0x036000000d00780b */ /* 0x000fcc0003f2e200 */
[----:B------:R-:W-:-:S08]  /*0be0*/  DFMA R8, -R4, R2, R12 ;  /* 0x000000020408722b */ /* 0x000fd0000000010c */
[----:B------:R-:W-:-:S10]  /*0bf0*/  DFMA R2, R10, R8, R2 ;  /* 0x000000080a02722b */ /* 0x000fd40000000002 */
[----:B------:R-:W-:-:S05]  /*0c00*/  FFMA R0, RZ, R5, R3 ;  /* 0x00000005ff007223 */ /* 0x000fca0000000003 */
[----:B------:R-:W-:-:S13]  /*0c10*/  FSETP.GT.AND P0, PT, |R0|, 1.469367938527859385e-39, PT ;  /* 0x001000000000780b */ /* 0x000fda0003f04200 */
[----:B------:R-:W-:Y:S05]  /*0c20*/  @P0 BRA P1, `(.L_x_91) ;  /* 0x0000000000100947 */ /* 0x000fea0000800000 */
[----:B------:R-:W-:-:S07]  /*0c30*/  MOV R0, 0xc50 ;  /* 0x00000c5000007802 */ /* 0x000fce0000000f00 */
[----:B------:R-:W-:Y:S05]  /*0c40*/  CALL.REL.NOINC `($__internal_3_$__cuda_sm20_div_rn_f64_full) ;  /* 0x0000000800bc7944 */ /* 0x000fea0003c00000 */
[----:B------:R-:W-:Y:S02]  /*0c50*/  IMAD.MOV.U32 R2, RZ, RZ, R12 ;  /* 0x000000ffff027224 */ /* 0x000fe400078e000c */
[----:B------:R-:W-:-:S07]  /*0c60*/  IMAD.MOV.U32 R3, RZ, RZ, R13 ;  /* 0x000000ffff037224 */ /* 0x000fce00078e000d */
.L_x_91:
[----:B------:R-:W-:Y:S05]  /*0c70*/  BSYNC.RECONVERGENT B0 ;  /* 0x0000000000007941 */ /* 0x000fea0003800200 */
.L_x_90:
[----:B------:R-:W0:Y:S01]  /*0c80*/  LDCU UR4, c[0x0][0x390] ;  /* 0x00007200ff0477ac */ /* 0x000e220008000800 */
[----:B------:R-:W-:Y:S01]  /*0c90*/  BSSY.RECONVERGENT B0, `(.L_x_92) ;  /* 0x0000045000007945 */ /* 0x000fe20003800200 */
[----:B0-----:R-:W0:Y:S02]  /*0ca0*/  F2F.F64.F32 R4, UR4 ;  /* 0x0000000400047d10 */ /* 0x001e240008201800 */
[----:B0-----:R-:W-:-:S10]  /*0cb0*/  DADD R4, R4, R2 ;  /* 0x0000000004047229 */ /* 0x001fd40000000002 */
[----:B------:R-:W0:Y:S02]  /*0cc0*/  F2F.F32.F64 R5, R4 ;  /* 0x0000000400057310 */ /* 0x000e240000301000 */
[C---:B0-----:R-:W-:Y:S01]  /*0cd0*/  FMUL R0, R5.reuse, 0.63661974668502807617 ;  /* 0x3f22f98305007820 */ /* 0x041fe20000400000 */
[----:B------:R-:W-:-:S05]  /*0ce0*/  FSETP.GE.AND P0, PT, |R5|, 105615, PT ;  /* 0x47ce47800500780b */ /* 0x000fca0003f06200 */
[----:B------:R-:W0:Y:S02]  /*0cf0*/  F2I.NTZ R0, R0 ;  /* 0x0000000000007305 */ /* 0x000e240000203100 */
[----:B0-----:R-:W-:Y:S01]  /*0d00*/  I2FP.F32.S32 R2, R0 ;  /* 0x0000000000027245 */ /* 0x001fe20000201400 */
[----:B------:R-:W-:-:S04]  /*0d10*/  IMAD.MOV.U32 R12, RZ, RZ, R0 ;  /* 0x000000ffff0c7224 */ /* 0x000fc800078e0000 */
[----:B------:R-:W-:-:S04]  /*0d20*/  FFMA R3, R2, -1.5707962512969970703, R5 ;  /* 0xbfc90fda02037823 */ /* 0x000fc80000000005 */
[----:B------:R-:W-:-:S04]  /*0d30*/  FFMA R3, R2, -7.5497894158615963534e-08, R3 ;  /* 0xb3a2216802037823 */ /* 0x000fc80000000003 */
[----:B------:R-:W-:-:S04]  /*0d40*/  FFMA R9, R2, -5.3903029534742383927e-15, R3 ;  /* 0xa7c234c502097823 */ /* 0x000fc80000000003 */
[----:B------:R-:W-:Y:S01]  /*0d50*/  IMAD.MOV.U32 R2, RZ, RZ, R9 ;  /* 0x000000ffff027224 */ /* 0x000fe200078e0009 */
        /* <DEDUP_REMOVED lines=8> */
[----:B------:R-:W-:Y:S01]  /*0de0*/  IMAD.MOV.U32 R0, RZ, RZ, R1 ;  /* 0x000000ffff007224 */ /* 0x000fe200078e0001 */
[----:B------:R-:W-:Y:S01]  /*0df0*/  LOP3.LUT R15, R2, 0x80000000, RZ, 0xfc, !PT ;  /* 0x80000000020f7812 */ /* 0x000fe200078efcff */
[----:B------:R-:W-:Y:S01]  /*0e00*/  UMOV UR5, URZ ;  /* 0x000000ff00057c82 */ /* 0x000fe20008000000 */
[----:B------:R-:W-:-:S05]  /*0e10*/  UMOV UR4, URZ ;  /* 0x000000ff00047c82 */ /* 0x000fca0008000000 */
.L_x_94:
        /* <DEDUP_REMOVED lines=8> */
[----:B------:R-:W-:-:S04]  /*0ea0*/  IADD3 R13, P0, PT, R2, R8, RZ ;  /* 0x00000008020d7210 */ /* 0x000fc80007f1e0ff */
[----:B------:R-:W-:Y:S01]  /*0eb0*/  IADD3.X R8, PT, PT, R3, UR5, RZ, P0, !PT ;  /* 0x0000000503087c10 */ /* 0x000fe200087fe4ff */
[----:B------:R0:W-:Y:S02]  /*0ec0*/  STL [R0], R13 ;  /* 0x0000000d00007387 */ /* 0x0001e40000100800 */
        /* <DEDUP_REMOVED lines=18> */
[C---:B------:R-:W-:Y:S01]  /*0ff0*/  SHF.L.W.U32.HI R2, R3.reuse, 0x2, R0 ;  /* 0x0000000203027819 */ /* 0x040fe20000010e00 */
[----:B------:R-:W-:-:S03]  /*1000*/  IMAD.SHL.U32 R3, R3, 0x4, RZ ;  /* 0x0000000403037824 */ /* 0x000fc600078e00ff */
[----:B------:R-:W-:-:S04]  /*1010*/  SHF.R.S32.HI R4, RZ, 0x1f, R2 ;  /* 0x0000001fff047819 */ /* 0x000fc80000011402 */
[C---:B------:R-:W-:Y:S02]  /*1020*/  LOP3.LUT R10, R4.reuse, R3, RZ, 0x3c, !PT ;  /* 0x00000003040a7212 */ /* 0x040fe400078e3cff */
[----:B------:R-:W-:Y:S02]  /*1030*/  LOP3.LUT R11, R4, R2, RZ, 0x3c, !PT ;  /* 0x00000002040b7212 */ /* 0x000fe400078e3cff */
[----:B------:R-:W-:Y:S02]  /*1040*/  SHF.R.U32.HI R3, RZ, 0x1e, R0 ;  /* 0x0000001eff037819 */ /* 0x000fe40000011600 */
[C---:B------:R-:W-:Y:S02]  /*1050*/  LOP3.LUT R4, R2.reuse, R5, RZ, 0x3c, !PT ;  /* 0x0000000502047212 */ /* 0x040fe400078e3cff */
[----:B------:R-:W1:Y:S01]  /*1060*/  I2F.F64.S64 R10, R10 ;  /* 0x0000000a000a7312 */ /* 0x000e620000301c00 */
[----:B------:R-:W-:Y:S02]  /*1070*/  LEA.HI R0, R2, R3, RZ, 0x1 ;  /* 0x0000000302007211 */ /* 0x000fe400078f08ff */
[----:B------:R-:W-:-:S03]  /*1080*/  ISETP.GE.AND P1, PT, R4, RZ, PT ;  /* 0x000000ff0400720c */ /* 0x000fc60003f26270 */
[----:B------:R-:W-:-:S04]  /*1090*/  IMAD.MOV R2, RZ, RZ, -R0 ;  /* 0x000000ffff027224 */ /* 0x000fc800078e0a00 */
[----:B------:R-:W-:Y:S01]  /*10a0*/  @!P0 IMAD.MOV.U32 R0, RZ, RZ, R2 ;  /* 0x000000ffff008224 */ /* 0x000fe200078e0002 */
[----:B-1----:R-:W-:-:S10]  /*10b0*/  DMUL R14, R10, UR4 ;  /* 0x000000040a0e7c28 */ /* 0x002fd40008000000 */
[----:B------:R-:W1:Y:S02]  /*10c0*/  F2F.F32.F64 R14, R14 ;  /* 0x0000000e000e7310 */ /* 0x000e640000301000 */
[----:B01----:R-:W-:-:S07]  /*10d0*/  FSEL R2, -R14, R14, !P1 ;  /* 0x0000000e0e027208 */ /* 0x003fce0004800100 */
.L_x_93:
[----:B------:R-:W-:Y:S05]  /*10e0*/  BSYNC.RECONVERGENT B0 ;  /* 0x0000000000007941 */ /* 0x000fea0003800200 */
.L_x_92:
[----:B------:R-:W-:Y:S01]  /*10f0*/  LOP3.LUT R4, R0, 0x1, RZ, 0xc0, !PT ;  /* 0x0000000100047812 */ /* 0x000fe200078ec0ff */
[----:B------:R-:W-:Y:S02]  /*1100*/  IMAD.MOV.U32 R13, RZ, RZ, 0x37cbac00 ;  /* 0x37cbac00ff0d7424 */ /* 0x000fe400078e00ff */
[----:B------:R-:W-:Y:S01]  /*1110*/  FMUL R3, R2, R2 ;  /* 0x0000000202037220 */ /* 0x000fe20000400000 */
[----:B------:R-:W0:Y:S01]  /*1120*/  LDCU UR4, c[0x0][0x3a0] ;  /* 0x00007400ff0477ac */ /* 0x000e220008000800 */
[----:B------:R-:W-:Y:S01]  /*1130*/  ISETP.NE.U32.AND P0, PT, R4, 0x1, PT ;  /* 0x000000010400780c */ /* 0x000fe20003f05070 */
[----:B------:R-:W-:Y:S02]  /*1140*/  IMAD.MOV.U32 R8, RZ, RZ, 0x3c0885e4 ;  /* 0x3c0885e4ff087424 */ /* 0x000fe400078e00ff */
[----:B------:R-:W-:Y:S01]  /*1150*/  FFMA R4, R3, R13, -0.0013887860113754868507 ;  /* 0xbab607ed03047423 */ /* 0x000fe2000000000d */
[----:B------:R-:W1:Y:S01]  /*1160*/  LDC.64 R10, c[0x0][0x380] ;  /* 0x0000e000ff0a7b82 */ /* 0x000e620000000a00 */
[----:B------:R-:W-:Y:S01]  /*1170*/  VIADD R14, R0, 0x1 ;  /* 0x00000001000e7836 */ /* 0x000fe20000000000 */
[----:B------:R-:W-:Y:S01]  /*1180*/  BSSY.RECONVERGENT B0, `(.L_x_95) ;  /* 0x0000049000007945 */ /* 0x000fe20003800200 */
[----:B------:R-:W-:Y:S01]  /*1190*/  FSEL R0, R8, 0.041666727513074874878, !P0 ;  /* 0x3d2aaabb08007808 */ /* 0x000fe20004000000 */
[----:B------:R-:W-:Y:S01]  /*11a0*/  IMAD.MOV.U32 R8, RZ, RZ, 0x3e2aaaa8 ;  /* 0x3e2aaaa8ff087424 */ /* 0x000fe200078e00ff */
[----:B------:R-:W-:-:S02]  /*11b0*/  FSEL R4, R4, -0.00019574658654164522886, P0 ;  /* 0xb94d415304047808 */ /* 0x000fc40000000000 */
[----:B------:R-:W-:Y:S02]  /*11c0*/  LOP3.LUT P1, RZ, R14, 0x2, RZ, 0xc0, !PT ;  /* 0x000000020eff7812 */ /* 0x000fe4000782c0ff */
[----:B------:R-:W-:Y:S01]  /*11d0*/  FSEL R8, -R8, -0.4999999701976776123, !P0 ;  /* 0xbeffffff08087808 */ /* 0x000fe20004000100 */
[----:B------:R-:W-:Y:S01]  /*11e0*/  FFMA R4, R3, R4, R0 ;  /* 0x0000000403047223 */ /* 0x000fe20000000000 */
[----:B------:R-:W-:Y:S02]  /*11f0*/  FSEL R0, R2, 1, !P0 ;  /* 0x3f80000002007808 */ /* 0x000fe40004000000 */
[----:B------:R-:W-:Y:S01]  /*1200*/  FSETP.GE.AND P0, PT, |R5|, 105615, PT ;  /* 0x47ce47800500780b */ /* 0x000fe20003f06200 */
[C---:B------:R-:W-:Y:S01]  /*1210*/  FFMA R4, R3.reuse, R4, R8 ;  /* 0x0000000403047223 */ /* 0x040fe20000000008 */
[----:B0-----:R-:W-:Y:S02]  /*1220*/  IMAD R6, R6, UR4, R7 ;  /* 0x0000000406067c24 */ /* 0x001fe4000f8e0207 */
[----:B------:R-:W-:-:S02]  /*1230*/  FFMA R3, R3, R0, RZ ;  /* 0x0000000003037223 */ /* 0x000fc400000000ff */
[----:B------:R-:W-:Y:S02]  /*1240*/  IMAD.SHL.U32 R7, R6, 0x2, RZ ;  /* 0x0000000206077824 */ /* 0x000fe400078e00ff */
[----:B------:R-:W-:Y:S02]  /*1250*/  FFMA R3, R3, R4, R0 ;  /* 0x0000000403037223 */ /* 0x000fe40000000000 */
[----:B-1----:R-:W-:-:S04]  /*1260*/  IMAD.WIDE R10, R7, 0x4, R10 ;  /* 0x00000004070a7825 */ /* 0x002fc800078e020a */
[----:B------:R-:W-:-:S05]  /*1270*/  @P1 FADD R3, RZ, -R3 ;  /* 0x80000003ff031221 */ /* 0x000fca0000000000 */
[----:B------:R0:W-:Y:S01]  /*1280*/  STG.E desc[UR6][R10.64], R3 ;  /* 0x000000030a007986 */ /* 0x0001e2000c101906 */
[----:B------:R-:W-:Y:S05]  /*1290*/  @!P0 BRA `(.L_x_96) ;  /* 0x0000000000dc8947 */ /* 0x000fea0003800000 */
[----:B------:R-:W-:-:S13]  /*12a0*/  FSETP.NEU.AND P0, PT, |R5|, +INF , PT ;  /* 0x7f8000000500780b */ /* 0x000fda0003f0d200 */
[----:B------:R-:W-:Y:S01]  /*12b0*/  @!P0 FMUL R9, RZ, R5 ;  /* 0x00000005ff098220 */ /* 0x000fe20000400000 */
[----:B------:R-:W-:Y:S01]  /*12c0*/  @!P0 IMAD.MOV.U32 R12, RZ, RZ, RZ ;  /* 0x000000ffff0c8224 */ /* 0x000fe200078e00ff */
[----:B------:R-:W-:Y:S06]  /*12d0*/  @!P0 BRA `(.L_x_96) ;  /* 0x0000000000cc8947 */ /* 0x000fec0003800000 */
[----:B------:R-:W-:Y:S01]  /*12e0*/  IMAD.SHL.U32 R2, R5, 0x100, RZ ;  /* 0x0000010005027824 */ /* 0x000fe200078e00ff */
[----:B------:R-:W1:Y:S01]  /*12f0*/  LDCU.64 UR8, c[0x4][URZ] ;  /* 0x01000000ff0877ac */ /* 0x000e620008000a00 */
[----:B------:R-:W-:Y:S02]  /*1300*/  IMAD.MOV.U32 R6, RZ, RZ, RZ ;  /* 0x000000ffff067224 */ /* 0x000fe400078e00ff */
[----:B------:R-:W-:Y:S01]  /*1310*/  IMAD.MOV.U32 R0, RZ, RZ, R1 ;  /* 0x000000ffff007224 */ /* 0x000fe200078e0001 */
[----:B------:R-:W-:Y:S01]  /*1320*/  LOP3.LUT R15, R2, 0x80000000, RZ, 0xfc, !PT ;  /* 0x80000000020f7812 */ /* 0x000fe200078efcff */
[----:B------:R-:W-:Y:S01]  /*1330*/  UMOV UR5, URZ ;  /* 0x000000ff00057c82 */ /* 0x000fe20008000000 */
[----:B------:R-:W-:-:S05]  /*1340*/  UMOV UR4, URZ ;  /* 0x000000ff00047c82 */ /* 0x000fca0008000000 */
.L_x_97:
[----:B-1----:R-:W-:Y:S02]  /*1350*/  IMAD.U32 R8, RZ, RZ, UR8 ;  /* 0x00000008ff087e24 */ /* 0x002fe4000f8e00ff */
[----:B------:R-:W-:-:S05]  /*1360*/  IMAD.U32 R9, RZ, RZ, UR9 ;  /* 0x00000009ff097e24 */ /* 0x000fca000f8e00ff */
[----:B------:R-:W0:Y:S01]  /*1370*/  LDG.E.CONSTANT R2, desc[UR6][R8.64] ;  /* 0x0000000608027981 */ /* 0x000e22000c1e9900 */
[----:B------:R-:W-:Y:S02]  /*1380*/  UIADD3 UR8, UP0, UPT, UR8, 0x4, URZ ;  /* 0x0000000408087890 */ /* 0x000fe4000ff1e0ff */
[----:B------:R-:W-:Y:S02]  /*1390*/  UIADD3 UR4, UPT, UPT, UR4, 0x1, URZ ;  /* 0x0000000104047890 */ /* 0x000fe4000fffe0ff */
[----:B------:R-:W-:Y:S02]  /*13a0*/  UIADD3.X UR9, UPT, UPT, URZ, UR9, URZ, UP0, !UPT ;  /* 0x00000009ff097290 */ /* 0x000fe400087fe4ff */
[----:B------:R-:W-:Y:S01]  /*13b0*/  UISETP.NE.AND UP0, UPT, UR4, 0x6, UPT ;  /* 0x000000060400788c */ /* 0x000fe2000bf05270 */
[----:B0-----:R-:W-:-:S03]  /*13c0*/  IMAD.WIDE.U32 R2, R2, R15, RZ ;  /* 0x0000000f02027225 */ /* 0x001fc600078e00ff */
        /* <DEDUP_REMOVED lines=29> */
[----:B------:R-:W0:Y:S01]  /*15a0*/  I2F.F64.S64 R8, R8 ;  /* 0x0000000800087312 */ /* 0x000e220000301c00 */
[----:B------:R-:W-:-:S05]  /*15b0*/  LEA.HI R12, R2, R3, RZ, 0x1 ;  /* 0x00000003020c7211 */ /* 0x000fca00078f08ff */
[----:B------:R-:W-:-:S04]  /*15c0*/  IMAD.MOV R0, RZ, RZ, -R12 ;  /* 0x000000ffff007224 */ /* 0x000fc800078e0a0c */
[----:B------:R-:W-:Y:S01]  /*15d0*/  @!P1 IMAD.MOV.U32 R12, RZ, RZ, R0 ;  /* 0x000000ffff0c9224 */ /* 0x000fe200078e0000 */
[----:B0-----:R-:W-:-:S10]  /*15e0*/  DMUL R6, R8, UR4 ;  /* 0x0000000408067c28 */ /* 0x001fd40008000000 */
[----:B------:R-:W0:Y:S02]  /*15f0*/  F2F.F32.F64 R6, R6 ;  /* 0x0000000600067310 */ /* 0x000e240000301000 */
[----:B0-----:R-:W-:-:S07]  /*1600*/  FSEL R9, -R6, R6, !P0 ;  /* 0x0000000606097208 */ /* 0x001fce0004000100 */
.L_x_96:
[----:B------:R-:W-:Y:S05]  /*1610*/  BSYNC.RECONVERGENT B0 ;  /* 0x0000000000007941 */ /* 0x000fea0003800200 */
.L_x_95:
[----:B------:R-:W-:Y:S01]  /*1620*/  FMUL R2, R9, R9 ;  /* 0x0000000909027220 */ /* 0x000fe20000400000 */
[C---:B------:R-:W-:Y:S01]  /*1630*/  LOP3.LUT R0, R12.reuse, 0x1, RZ, 0xc0, !PT ;  /* 0x000000010c007812 */ /* 0x040fe200078ec0ff */
[----:B0-----:R-:W-:Y:S01]  /*1640*/  IMAD.MOV.U32 R3, RZ, RZ, 0x3d2aaabb ;  /* 0x3d2aaabbff037424 */ /* 0x001fe200078e00ff */
[----:B------:R-:W-:Y:S01]  /*1650*/  LOP3.LUT P1, RZ, R12, 0x2, RZ, 0xc0, !PT ;  /* 0x000000020cff7812 */ /* 0x000fe2000782c0ff */
[----:B------:R-:W-:Y:S01]  /*1660*/  FFMA R13, R2, R13, -0.0013887860113754868507 ;  /* 0xbab607ed020d7423 */ /* 0x000fe2000000000d */
[----:B------:R-:W-:Y:S01]  /*1670*/  ISETP.NE.U32.AND P0, PT, R0, 0x1, PT ;  /* 0x000000010000780c */ /* 0x000fe20003f05070 */
[----:B------:R-:W-:-:S03]  /*1680*/  IMAD.MOV.U32 R4, RZ, RZ, 0x3effffff ;  /* 0x3effffffff047424 */ /* 0x000fc600078e00ff */
[----:B------:R-:W-:Y:S02]  /*1690*/  FSEL R13, R13, -0.00019574658654164522886, !P0 ;  /* 0xb94d41530d0d7808 */ /* 0x000fe40004000000 */
[----:B------:R-:W-:Y:S02]  /*16a0*/  FSEL R3, R3, 0.0083327032625675201416, !P0 ;  /* 0x3c0885e403037808 */ /* 0x000fe40004000000 */
[----:B------:R-:W-:Y:S02]  /*16b0*/  FSEL R0, R9, 1, P0 ;  /* 0x3f80000009007808 */ /* 0x000fe40000000000 */
[----:B------:R-:W-:Y:S01]  /*16c0*/  FSEL R4, -R4, -0.16666662693023681641, !P0 ;  /* 0xbe2aaaa804047808 */ /* 0x000fe20004000100 */
[C---:B------:R-:W-:Y:S02]  /*16d0*/  FFMA R13, R2.reuse, R13, R3 ;  /* 0x0000000d020d7223 */ /* 0x040fe40000000003 */
[C---:B------:R-:W-:Y:S02]  /*16e0*/  FFMA R3, R2.reuse, R0, RZ ;  /* 0x0000000002037223 */ /* 0x040fe400000000ff */
[----:B------:R-:W-:-:S04]  /*16f0*/  FFMA R4, R2, R13, R4 ;  /* 0x0000000d02047223 */ /* 0x000fc80000000004 */
[----:B------:R-:W-:-:S04]  /*1700*/  FFMA R3, R3, R4, R0 ;  /* 0x0000000403037223 */ /* 0x000fc80000000000 */
[----:B------:R-:W-:-:S05]  /*1710*/  @P1 FADD R3, RZ, -R3 ;  /* 0x80000003ff031221 */ /* 0x000fca0000000000 */
[----:B------:R-:W-:Y:S01]  /*1720*/  STG.E desc[UR6][R10.64+0x4], R3 ;  /* 0x000004030a007986 */ /* 0x000fe2000c101906 */
[----:B------:R-:W-:Y:S05]  /*1730*/  EXIT ;  /* 0x000000000000794d */ /* 0x000fea0003800000 */
        .weak           $__internal_3_$__cuda_sm20_div_rn_f64_full
        .type           $__internal_3_$__cuda_sm20_div_rn_f64_full,@function
        .size           $__internal_3_$__cuda_sm20_div_rn_f64_full,(.L_x_161 - $__internal_3_$__cuda_sm20_div_rn_f64_full)
$__internal_3_$__cuda_sm20_div_rn_f64_full:
[C---:B------:R-:W-:Y:S01]  /*1740*/  FSETP.GEU.AND P0, PT, |R5|.reuse, 1.469367938527859385e-39, PT ;  /* 0x001000000500780b */ /* 0x040fe20003f0e200 */
[----:B------:R-:W-:Y:S01]  /*1750*/  IMAD.MOV.U32 R9, RZ, RZ, R13 ;  /* 0x000000ffff097224 */ /* 0x000fe200078e000d */
[----:B------:R-:W-:Y:S01]  /*1760*/  LOP3.LUT R2, R5, 0x800fffff, RZ, 0xc0, !PT ;  /* 0x800fffff05027812 */ /* 0x000fe200078ec0ff */
[----:B------:R-:W-:Y:S01]  /*1770*/  IMAD.MOV.U32 R10, RZ, RZ, 0x1 ;  /* 0x00000001ff0a7424 */ /* 0x000fe200078e00ff */
[----:B------:R-:W-:Y:S01]  /*1780*/  BSSY.RECONVERGENT B1, `(.L_x_98) ;  /* 0x0000056000017945 */ /* 0x000fe20003800200 */
[----:B------:R-:W-:Y:S01]  /*1790*/  IMAD.MOV.U32 R8, RZ, RZ, R12 ;  /* 0x000000ffff087224 */ /* 0x000fe200078e000c */
[----:B------:R-:W-:Y:S01]  /*17a0*/  LOP3.LUT R3, R2, 0x3ff00000, RZ, 0xfc, !PT ;  /* 0x3ff0000002037812 */ /* 0x000fe200078efcff */
[----:B------:R-:W-:Y:S01]  /*17b0*/  IMAD.MOV.U32 R2, RZ, RZ, R4 ;  /* 0x000000ffff027224 */ /* 0x000fe200078e0004 */
[C---:B------:R-:W-:Y:S02]  /*17c0*/  FSETP.GEU.AND P2, PT, |R9|.reuse, 1.469367938527859385e-39, PT ;  /* 0x001000000900780b */ /* 0x040fe40003f4e200 */
[----:B------:R-:W-:-:S03]  /*17d0*/  LOP3.LUT R12, R9, 0x7ff00000, RZ, 0xc0, !PT ;  /* 0x7ff00000090c7812 */ /* 0x000fc600078ec0ff */
[----:B------:R-:W-:-:S06]  /*17e0*/  @!P0 DMUL R2, R4, 8.98846567431157953865e+307 ;  /* 0x7fe0000004028828 */ /* 0x000fcc0000000000 */
[----:B------:R-:W0:Y:S02]  /*17f0*/  MUFU.RCP64H R11, R3 ;  /* 0x00000003000b7308 */ /* 0x000e240000001800 */
[----:B------:R-:W-:Y:S01]  /*1800*/  @!P2 LOP3.LUT R13, R5, 0x7ff00000, RZ, 0xc0, !PT ;  /* 0x7ff00000050da812 */ /* 0x000fe200078ec0ff */
[----:B------:R-:W-:-:S03]  /*1810*/  @!P2 IMAD.MOV.U32 R18, RZ, RZ, RZ ;  /* 0x000000ffff12a224 */ /* 0x000fc600078e00ff */
[----:B------:R-:W-:Y:S01]  /*1820*/  @!P2 ISETP.GE.U32.AND P3, PT, R12, R13, PT ;  /* 0x0000000d0c00a20c */ /* 0x000fe20003f66070 */
[----:B------:R-:W-:-:S05]  /*1830*/  IMAD.MOV.U32 R13, RZ, RZ, 0x1ca00000 ;  /* 0x1ca00000ff0d7424 */ /* 0x000fca00078e00ff */
[----:B------:R-:W-:-:S04]  /*1840*/  @!P2 SEL R19, R13, 0x63400000, !P3 ;  /* 0x634000000d13a807 */ /* 0x000fc80005800000 */
[----:B------:R-:W-:Y:S01]  /*1850*/  @!P2 LOP3.LUT R19, R19, 0x80000000, R9, 0xf8, !PT ;  /* 0x800000001313a812 */ /* 0x000fe200078ef809 */
[----:B0-----:R-:W-:-:S03]  /*1860*/  DFMA R14, R10, -R2, 1 ;  /* 0x3ff000000a0e742b */ /* 0x001fc60000000802 */
[----:B------:R-:W-:-:S05]  /*1870*/  @!P2 LOP3.LUT R19, R19, 0x100000, RZ, 0xfc, !PT ;  /* 0x001000001313a812 */ /* 0x000fca00078efcff */
[----:B------:R-:W-:Y:S01]  /*1880*/  DFMA R16, R14, R14, R14 ;  /* 0x0000000e0e10722b */ /* 0x000fe2000000000e */
[----:B------:R-:W-:-:S04]  /*1890*/  LOP3.LUT R15, R5, 0x7ff00000, RZ, 0xc0, !PT ;  /* 0x7ff00000050f7812 */ /* 0x000fc800078ec0ff */
[----:B------:R-:W-:-:S03]  /*18a0*/  ISETP.GE.U32.AND P1, PT, R12, R15, PT ;  /* 0x0000000f0c00720c */ /* 0x000fc60003f26070 */
[----:B------:R-:W-:Y:S01]  /*18b0*/  DFMA R16, R10, R16, R10 ;  /* 0x000000100a10722b */ /* 0x000fe2000000000a */
[----:B------:R-:W-:Y:S01]  /*18c0*/  SEL R11, R13, 0x63400000, !P1 ;  /* 0x634000000d0b7807 */ /* 0x000fe20004800000 */
[----:B------:R-:W-:-:S03]  /*18d0*/  IMAD.MOV.U32 R10, RZ, RZ, R8 ;  /* 0x000000ffff0a7224 */ /* 0x000fc600078e0008 */
[----:B------:R-:W-:-:S03]  /*18e0*/  LOP3.LUT R11, R11, 0x800fffff, R9, 0xf8, !PT ;  /* 0x800fffff0b0b7812 */ /* 0x000fc600078ef809 */
[----:B------:R-:W-:-:S03]  /*18f0*/  DFMA R20, R16, -R2, 1 ;  /* 0x3ff000001014742b */ /* 0x000fc60000000802 */
[----:B------:R-:W-:-:S05]  /*1900*/  @!P2 DFMA R10, R10, 2, -R18 ;  /* 0x400000000a0aa82b */ /* 0x000fca0000000812 */
[----:B------:R-:W-:Y:S01]  /*1910*/  DFMA R16, R16, R20, R16 ;  /* 0x000000141010722b */ /* 0x000fe20000000010 */
[----:B------:R-:W-:Y:S02]  /*1920*/  IMAD.MOV.U32 R21, RZ, RZ, R12 ;  /* 0x000000ffff157224 */ /* 0x000fe400078e000c */
[----:B------:R-:W-:Y:S01]  /*1930*/  IMAD.MOV.U32 R20, RZ, RZ, R15 ;  /* 0x000000ffff147224 */ /* 0x000fe200078e000f */
[----:B------:R-:W-:Y:S02]  /*1940*/  @!P0 LOP3.LUT R20, R3, 0x7ff00000, RZ, 0xc0, !PT ;  /* 0x7ff0000003148812 */ /* 0x000fe400078ec0ff */
[----:B------:R-:W-:Y:S02]  /*1950*/  @!P2 LOP3.LUT R21, R11, 0x7ff00000, RZ, 0xc0, !PT ;  /* 0x7ff000000b15a812 */ /* 0x000fe400078ec0ff */
[----:B------:R-:W-:Y:S01]  /*1960*/  DMUL R18, R16, R10 ;  /* 0x0000000a10127228 */ /* 0x000fe20000000000 */
[----:B------:R-:W-:Y:S02]  /*1970*/  VIADD R23, R20, 0xffffffff ;  /* 0xffffffff14177836 */ /* 0x000fe40000000000 */
[----:B------:R-:W-:-:S05]  /*1980*/  VIADD R22, R21, 0xffffffff ;  /* 0xffffffff15167836 */ /* 0x000fca0000000000 */
[----:B------:R-:W-:Y:S01]  /*1990*/  DFMA R14, R18, -R2, R10 ;  /* 0x80000002120e722b */ /* 0x000fe2000000000a */
[----:B------:R-:W-:-:S04]  /*19a0*/  ISETP.GT.U32.AND P0, PT, R22, 0x7feffffe, PT ;  /* 0x7feffffe1600780c */ /* 0x000fc80003f04070 */
[----:B------:R-:W-:-:S03]  /*19b0*/  ISETP.GT.U32.OR P0, PT, R23, 0x7feffffe, P0 ;  /* 0x7feffffe1700780c */ /* 0x000fc60000704470 */
[----:B------:R-:W-:-:S10]  /*19c0*/  DFMA R14, R16, R14, R18 ;  /* 0x0000000e100e722b */ /* 0x000fd40000000012 */
[----:B------:R-:W-:Y:S05]  /*19d0*/  @P0 BRA `(.L_x_99) ;  /* 0x00000000006c0947 */ /* 0x000fea0003800000 */
[----:B------:R-:W-:-:S04]  /*19e0*/  LOP3.LUT R9, R5, 0x7ff00000, RZ, 0xc0, !PT ;  /* 0x7ff0000005097812 */ /* 0x000fc800078ec0ff */
[CC--:B------:R-:W-:Y:S02]  /*19f0*/  VIADDMNMX R8, R12.reuse, -R9.reuse, 0xb9600000, !PT ;  /* 0xb96000000c087446 */ /* 0x0c0fe40007800909 */
[----:B------:R-:W-:Y:S02]  /*1a00*/  ISETP.GE.U32.AND P0, PT, R12, R9, PT ;  /* 0x000000090c00720c */ /* 0x000fe40003f06070 */
[----:B------:R-:W-:Y:S02]  /*1a10*/  VIMNMX R8, PT, PT, R8, 0x46a00000, PT ;  /* 0x46a0000008087848 */ /* 0x000fe40003fe0100 */
[----:B------:R-:W-:-:S05]  /*1a20*/  SEL R13, R13, 0x63400000, !P0 ;  /* 0x634000000d0d7807 */ /* 0x000fca0004000000 */
[----:B------:R-:W-:Y:S02]  /*1a30*/  IMAD.IADD R16, R8, 0x1, -R13 ;  /* 0x0000000108107824 */ /* 0x000fe400078e0a0d */
[----:B------:R-:W-:Y:S02]  /*1a40*/  IMAD.MOV.U32 R8, RZ, RZ, RZ ;  /* 0x000000ffff087224 */ /* 0x000fe400078e00ff */
[----:B------:R-:W-:-:S06]  /*1a50*/  VIADD R9, R16, 0x7fe00000 ;  /* 0x7fe0000010097836 */ /* 0x000fcc0000000000 */
[----:B------:R-:W-:-:S10]  /*1a60*/  DMUL R12, R14, R8 ;  /* 0x000000080e0c7228 */ /* 0x000fd40000000000 */
[----:B------:R-:W-:-:S13]  /*1a70*/  FSETP.GTU.AND P0, PT, |R13|, 1.469367938527859385e-39, PT ;  /* 0x001000000d00780b */ /* 0x000fda0003f0c200 */
[----:B------:R-:W-:Y:S05]  /*1a80*/  @P0 BRA `(.L_x_100) ;  /* 0x0000000000940947 */ /* 0x000fea0003800000 */
[----:B------:R-:W-:Y:S01]  /*1a90*/  DFMA R2, R14, -R2, R10 ;  /* 0x800000020e02722b */ /* 0x000fe2000000000a */
[----:B------:R-:W-:-:S09]  /*1aa0*/  IMAD.MOV.U32 R8, RZ, RZ, RZ ;  /* 0x000000ffff087224 */ /* 0x000fd200078e00ff */
[C---:B------:R-:W-:Y:S02]  /*1ab0*/  FSETP.NEU.AND P0, PT, R3.reuse, RZ, PT ;  /* 0x000000ff0300720b */ /* 0x040fe40003f0d000 */
[----:B------:R-:W-:-:S04]  /*1ac0*/  LOP3.LUT R5, R3, 0x80000000, R5, 0x48, !PT ;  /* 0x8000000003057812 */ /* 0x000fc800078e4805 */
[----:B------:R-:W-:-:S07]  /*1ad0*/  LOP3.LUT R9, R5, R9, RZ, 0xfc, !PT ;  /* 0x0000000905097212 */ /* 0x000fce00078efcff */
[----:B------:R-:W-:Y:S05]  /*1ae0*/  @!P0 BRA `(.L_x_100) ;  /* 0x00000000007c8947 */ /* 0x000fea0003800000 */
[----:B------:R-:W-:Y:S01]  /*1af0*/  IMAD.MOV R3, RZ, RZ, -R16 ;  /* 0x000000ffff037224 */ /* 0x000fe200078e0a10 */
[----:B------:R-:W-:Y:S01]  /*1b00*/  DMUL.RP R8, R14, R8 ;  /* 0x000000080e087228 */ /* 0x000fe20000008000 */
[----:B------:R-:W-:-:S06]  /*1b10*/  IMAD.MOV.U32 R2, RZ, RZ, RZ ;  /* 0x000000ffff027224 */ /* 0x000fcc00078e00ff */
[----:B------:R-:W-:-:S03]  /*1b20*/  DFMA R2, R12, -R2, R14 ;  /* 0x800000020c02722b */ /* 0x000fc6000000000e */
[----:B------:R-:W-:-:S03]  /*1b30*/  LOP3.LUT R5, R9, R5, RZ, 0x3c, !PT ;  /* 0x0000000509057212 */ /* 0x000fc600078e3cff */
[----:B------:R-:W-:-:S04]  /*1b40*/  IADD3 R2, PT, PT, -R16, -0x43300000, RZ ;  /* 0xbcd0000010027810 */ /* 0x000fc80007ffe1ff */
[----:B------:R-:W-:-:S04]  /*1b50*/  FSETP.NEU.AND P0, PT, |R3|, R2, PT ;  /* 0x000000020300720b */ /* 0x000fc80003f0d200 */
[----:B------:R-:W-:Y:S02]  /*1b60*/  FSEL R12, R8, R12, !P0 ;  /* 0x0000000c080c7208 */ /* 0x000fe40004000000 */
[----:B------:R-:W-:Y:S01]  /*1b70*/  FSEL R13, R5, R13, !P0 ;  /* 0x0000000d050d7208 */ /* 0x000fe20004000000 */
[----:B------:R-:W-:Y:S06]  /*1b80*/  BRA `(.L_x_100) ;  /* 0x0000000000547947 */ /* 0x000fec0003800000 */
.L_x_99:
[----:B------:R-:W-:-:S14]  /*1b90*/  DSETP.NAN.AND P0, PT, R8, R8, PT ;  /* 0x000000080800722a */ /* 0x000fdc0003f08000 */
[----:B------:R-:W-:Y:S05]  /*1ba0*/  @P0 BRA `(.L_x_101) ;  /* 0x0000000000440947 */ /* 0x000fea0003800000 */
[----:B------:R-:W-:-:S14]  /*1bb0*/  DSETP.NAN.AND P0, PT, R4, R4, PT ;  /* 0x000000040400722a */ /* 0x000fdc0003f08000 */
[----:B------:R-:W-:Y:S05]  /*1bc0*/  @P0 BRA `(.L_x_102) ;  /* 0x0000000000300947 */ /* 0x000fea0003800000 */
[----:B------:R-:W-:Y:S01]  /*1bd0*/  ISETP.NE.AND P0, PT, R21, R20, PT ;  /* 0x000000141500720c */ /* 0x000fe20003f05270 */
[----:B------:R-:W-:Y:S02]  /*1be0*/  IMAD.MOV.U32 R12, RZ, RZ, 0x0 ;  /* 0x00000000ff0c7424 */ /* 0x000fe400078e00ff */
[----:B------:R-:W-:-:S10]  /*1bf0*/  IMAD.MOV.U32 R13, RZ, RZ, -0x80000 ;  /* 0xfff80000ff0d7424 */ /* 0x000fd400078e00ff */
[----:B------:R-:W-:Y:S05]  /*1c00*/  @!P0 BRA `(.L_x_100) ;  /* 0x0000000000348947 */ /* 0x000fea0003800000 */
[----:B------:R-:W-:Y:S02]  /*1c10*/  ISETP.NE.AND P0, PT, R21, 0x7ff00000, PT ;  /* 0x7ff000001500780c */ /* 0x000fe40003f05270 */
[----:B------:R-:W-:Y:S02]  /*1c20*/  LOP3.LUT R13, R9, 0x80000000, R5, 0x48, !PT ;  /* 0x80000000090d7812 */ /* 0x000fe400078e4805 */
[----:B------:R-:W-:-:S13]  /*1c30*/  ISETP.EQ.OR P0, PT, R20, RZ, !P0 ;  /* 0x000000ff1400720c */ /* 0x000fda0004702670 */
[----:B------:R-:W-:Y:S01]  /*1c40*/  @P0 LOP3.LUT R2, R13, 0x7ff00000, RZ, 0xfc, !PT ;  /* 0x7ff000000d020812 */ /* 0x000fe200078efcff */
[----:B------:R-:W-:Y:S02]  /*1c50*/  @!P0 IMAD.MOV.U32 R12, RZ, RZ, RZ ;  /* 0x000000ffff0c8224 */ /* 0x000fe400078e00ff */
[----:B------:R-:W-:Y:S02]  /*1c60*/  @P0 IMAD.MOV.U32 R12, RZ, RZ, RZ ;  /* 0x000000ffff0c0224 */ /* 0x000fe400078e00ff */
[----:B------:R-:W-:Y:S01]  /*1c70*/  @P0 IMAD.MOV.U32 R13, RZ, RZ, R2 ;  /* 0x000000ffff0d0224 */ /* 0x000fe200078e0002 */
[----:B------:R-:W-:Y:S06]  /*1c80*/  BRA `(.L_x_100) ;  /* 0x0000000000147947 */ /* 0x000fec0003800000 */
.L_x_102:
[----:B------:R-:W-:Y:S01]  /*1c90*/  LOP3.LUT R13, R5, 0x80000, RZ, 0xfc, !PT ;  /* 0x00080000050d7812 */ /* 0x000fe200078efcff */
[----:B------:R-:W-:Y:S01]  /*1ca0*/  IMAD.MOV.U32 R12, RZ, RZ, R4 ;  /* 0x000000ffff0c7224 */ /* 0x000fe200078e0004 */
[----:B------:R-:W-:Y:S06]  /*1cb0*/  BRA `(.L_x_100) ;  /* 0x0000000000087947 */ /* 0x000fec0003800000 */
.L_x_101:
[----:B------:R-:W-:Y:S01]  /*1cc0*/  LOP3.LUT R13, R9, 0x80000, RZ, 0xfc, !PT ;  /* 0x00080000090d7812 */ /* 0x000fe200078efcff */
[----:B------:R-:W-:-:S07]  /*1cd0*/  IMAD.MOV.U32 R12, RZ, RZ, R8 ;  /* 0x000000ffff0c7224 */ /* 0x000fce00078e0008 */
.L_x_100:
[----:B------:R-:W-:Y:S05]  /*1ce0*/  BSYNC.RECONVERGENT B1 ;  /* 0x0000000000017941 */ /* 0x000fea0003800200 */
.L_x_98:
[----:B------:R-:W-:Y:S02]  /*1cf0*/  IMAD.MOV.U32 R2, RZ, RZ, R0 ;  /* 0x000000ffff027224 */ /* 0x000fe400078e0000 */
[----:B------:R-:W-:-:S04]  /*1d00*/  IMAD.MOV.U32 R3, RZ, RZ, 0x0 ;  /* 0x00000000ff037424 */ /* 0x000fc800078e00ff */
[----:B------:R-:W-:Y:S05]  /*1d10*/  RET.REL.NODEC R2 `(_Z14harmonicKernelPffff4int2S0_) ;  /* 0xffffffe002b87950 */ /* 0x000fea0003c3ffff */
.L_x_103:
        /* <DEDUP_REMOVED lines=14> */
.L_x_161:


//--------------------- .text._Z14gaussianKernelPffff4int2S0_ --------------------------
	.section	.text._Z14gaussianKernelPffff4int2S0_,"ax",@progbits
	.align	128
.text._Z14gaussianKernelPffff4int2S0_:
        .type           _Z14gaussianKernelPffff4int2S0_,@function
        .size           _Z14gaussianKernelPffff4int2S0_,(.L_x_163 - _Z14gaussianKernelPffff4int2S0_)
        .other          _Z14gaussianKernelPffff4int2S0_,@"STO_CUDA_ENTRY STV_DEFAULT"
_Z14gaussianKernelPffff4int2S0_:
[----:B------:R-:W-:Y:S08]  /*0000*/  LDC R1, c[0x0][0x37c] ;  /* 0x0000df00ff017b82 */ /* 0x000ff00000000800 */
[----:B------:R-:W0:Y:S01]  /*0010*/  LDC R0, c[0x0][0x388] ;  /* 0x0000e200ff007b82 */ /* 0x000e220000000800 */
[----:B------:R-:W1:Y:S01]  /*0020*/  S2R R3, SR_TID.X ;  /* 0x0000000000037919 */ /* 0x000e620000002100 */
[----:B------:R-:W2:Y:S01]  /*0030*/  LDCU.64 UR8, c[0x0][0x398] ;  /* 0x00007300ff0877ac */ /* 0x000ea20008000a00 */
[----:B------:R-:W3:Y:S01]  /*0040*/  S2R R7, SR_TID.Y ;  /* 0x0000000000077919 */ /* 0x000ee20000002200 */
[----:B------:R-:W4:Y:S04]  /*0050*/  LDCU.64 UR6, c[0x0][0x358] ;  /* 0x00006b00ff0677ac */ /* 0x000f280008000a00 */
[----:B------:R-:W1:Y:S08]  /*0060*/  S2UR UR4, SR_CTAID.X ;  /* 0x00000000000479c3 */ /* 0x000e700000002500 */
[----:B------:R-:W1:Y:S01]  /*0070*/  LDC R2, c[0x0][0x360] ;  /* 0x0000d800ff027b82 */ /* 0x000e620000000800 */
[----:B0-----:R-:W-:-:S07]  /*0080*/  FMUL R19, R0, 0.63661974668502807617 ;  /* 0x3f22f98300137820 */ /* 0x001fce0000400000 */
[----:B------:R-:W3:Y:S01]  /*0090*/  S2UR UR5, SR_CTAID.Y ;  /* 0x00000000000579c3 */ /* 0x000ee20000002600 */
[----:B------:R-:W-:Y:S01]  /*00a0*/  FSETP.GE.AND P0, PT, |R0|, 105615, PT ;  /* 0x47ce47800000780b */ /* 0x000fe20003f06200 */
[----:B------:R-:W0:Y:S03]  /*00b0*/  F2I.NTZ R19, R19 ;  /* 0x0000001300137305 */ /* 0x000e260000203100 */
[----:B------:R-:W-:-:S03]  /*00c0*/  P2R R8, PR, RZ, 0x1 ;  /* 0x00000001ff087803 */ /* 0x000fc60000000000 */
[----:B------:R-:W3:Y:S01]  /*00d0*/  LDC R6, c[0x0][0x364] ;  /* 0x0000d900ff067b82 */ /* 0x000ee20000000800 */
[----:B-1----:R-:W-:Y:S01]  /*00e0*/  IMAD R2, R2, UR4, R3 ;  /* 0x0000000402027c24 */ /* 0x002fe2000f8e0203 */
[----:B0-----:R-:W-:-:S05]  /*00f0*/  I2FP.F32.S32 R5, R19 ;  /* 0x0000001300057245 */ /* 0x001fca0000201400 */
[----:B------:R-:W-:-:S04]  /*0100*/  FFMA R4, R5, -1.5707962512969970703, R0 ;  /* 0xbfc90fda05047823 */ /* 0x000fc80000000000 */
[----:B------:R-:W-:Y:S01]  /*0110*/  FFMA R4, R5, -7.5497894158615963534e-08, R4 ;  /* 0xb3a2216805047823 */ /* 0x000fe20000000004 */
[----:B---3--:R-:W-:-:S03]  /*0120*/  IMAD R3, R6, UR5, R7 ;  /* 0x0000000506037c24 */ /* 0x008fc6000f8e0207 */
[----:B------:R-:W-:Y:S01]  /*0130*/  FFMA R4, R5, -5.3903029534742383927e-15, R4 ;  /* 0xa7c234c505047823 */ /* 0x000fe20000000004 */
[----:B--2---:R-:W-:Y:S02]  /*0140*/  VIADD R5, R2, -UR8 ;  /* 0x8000000802057c36 */ /* 0x004fe40008000000 */
[----:B------:R-:W-:Y:S02]  /*0150*/  VIADD R7, R3, -UR9 ;  /* 0x8000000903077c36 */ /* 0x000fe40008000000 */
[----:B------:R-:W-:Y:S01]  /*0160*/  IMAD.MOV.U32 R6, RZ, RZ, R19 ;  /* 0x000000ffff067224 */ /* 0x000fe200078e0013 */
[----:B------:R-:W-:Y:S01]  /*0170*/  I2FP.F32.S32 R5, R5 ;  /* 0x0000000500057245 */ /* 0x000fe20000201400 */
[----:B------:R-:W-:Y:S01]  /*0180*/  IMAD.MOV.U32 R14, RZ, RZ, R4 ;  /* 0x000000ffff0e7224 */ /* 0x000fe200078e0004 */
[----:B------:R-:W-:Y:S01]  /*0190*/  I2FP.F32.S32 R7, R7 ;  /* 0x0000000700077245 */ /* 0x000fe20000201400 */
[----:B----4-:R-:W-:Y:S06]  /*01a0*/  @!P0 BRA `(.L_x_104) ;  /* 0x0000000400748947 */ /* 0x010fec0003800000 */
[----:B------:R-:W-:-:S13]  /*01b0*/  FSETP.NEU.AND P0, PT, |R0|, +INF , PT ;  /* 0x7f8000000000780b */ /* 0x000fda0003f0d200 */
[----:B------:R-:W-:Y:S01]  /*01c0*/  @!P0 FMUL R14, RZ, R0 ;  /* 0x00000000ff0e8220 */ /* 0x000fe20000400000 */
[----:B------:R-:W-:Y:S01]  /*01d0*/  @!P0 IMAD.MOV.U32 R19, RZ, RZ, RZ ;  /* 0x000000ffff138224 */ /* 0x000fe200078e00ff */
[----:B------:R-:W-:Y:S06]  /*01e0*/  @!P0 BRA `(.L_x_104) ;  /* 0x0000000400648947 */ /* 0x000fec0003800000 */
[----:B------:R-:W-:Y:S01]  /*01f0*/  IMAD.SHL.U32 R8, R0, 0x100, RZ ;  /* 0x0000010000087824 */ /* 0x000fe200078e00ff */
[----:B------:R-:W-:Y:S01]  /*0200*/  CS2R R20, SRZ ;  /* 0x0000000000147805 */ /* 0x000fe2000001ff00 */
[----:B------:R-:W-:Y:S01]  /*0210*/  IMAD.MOV.U32 R19, RZ, RZ, RZ ;  /* 0x000000ffff137224 */ /* 0x000fe200078e00ff */
[----:B------:R-:W0:Y:S02]  /*0220*/  LDCU.64 UR8, c[0x4][URZ] ;  /* 0x01000000ff0877ac */ /* 0x000e240008000a00 */
[----:B------:R-:W-:Y:S01]  /*0230*/  LOP3.LUT R18, R8, 0x80000000, RZ, 0xfc, !PT ;  /* 0x8000000008127812 */ /* 0x000fe200078efcff */
[----:B------:R-:W-:-:S06]  /*0240*/  UMOV UR4, URZ ;  /* 0x000000ff00047c82 */ /* 0x000fcc0008000000 */
.L_x_105:
[----:B0-----:R-:W-:Y:S01]  /*0250*/  IMAD.U32 R15, RZ, RZ, UR9 ;  /* 0x00000009ff0f7e24 */ /* 0x001fe2000f8e00ff */
[----:B------:R-:W-:-:S05]  /*0260*/  MOV R14, UR8 ;  /* 0x00000008000e7c02 */ /* 0x000fca0008000f00 */
[----:B------:R-:W2:Y:S01]  /*0270*/  LDG.E.CONSTANT R15, desc[UR6][R14.64] ;  /* 0x000000060e0f7981 */ /* 0x000ea2000c1e9900 */
[----:B------:R-:W-:Y:S01]  /*0280*/  UIADD3 UR4, UPT, UPT, UR4, 0x1, URZ ;  /* 0x0000000104047890 */ /* 0x000fe2000fffe0ff */
[C---:B------:R-:W-:Y:S01]  /*0290*/  ISETP.EQ.AND P0, PT, R20.reuse, RZ, PT ;  /* 0x000000ff1400720c */ /* 0x040fe20003f02270 */
[----:B------:R-:W-:Y:S01]  /*02a0*/  UIADD3 UR8, UP1, UPT, UR8, 0x4, URZ ;  /* 0x0000000408087890 */ /* 0x000fe2000ff3e0ff */
[C---:B------:R-:W-:Y:S01]  /*02b0*/  ISETP.EQ.AND P1, PT, R20.reuse, 0x4, PT ;  /* 0x000000041400780c */ /* 0x040fe20003f22270 */
[----:B------:R-:W-:Y:S01]  /*02c0*/  UISETP.NE.AND UP0, UPT, UR4, 0x6, UPT ;  /* 0x000000060400788c */ /* 0x000fe2000bf05270 */
[C---:B------:R-:W-:Y:S01]  /*02d0*/  ISETP.EQ.AND P3, PT, R20.reuse, 0xc, PT ;  /* 0x0000000c1400780c */ /* 0x040fe20003f62270 */
[----:B------:R-:W-:Y:S01]  /*02e0*/  UIADD3.X UR9, UPT, UPT, URZ, UR9, URZ, UP1, !UPT ;  /* 0x00000009ff097290 */ /* 0x000fe20008ffe4ff */
[C---:B------:R-:W-:Y:S02]  /*02f0*/  ISETP.EQ.AND P4, PT, R20.reuse, 0x10, PT ;  /* 0x000000101400780c */ /* 0x040fe40003f82270 */
[----:B------:R-:W-:Y:S01]  /*0300*/  ISETP.EQ.AND P5, PT, R20, 0x14, PT ;  /* 0x000000141400780c */ /* 0x000fe20003fa2270 */
[----:B--2---:R-:W-:-:S03]  /*0310*/  IMAD.WIDE.U32 R16, R15, R18, RZ ;  /* 0x000000120f107225 */ /* 0x004fc600078e00ff */
[----:B------:R-:W-:-:S09]  /*0320*/  IADD3 R16, P2, PT, R16, R19, RZ ;  /* 0x0000001310107210 */ /* 0x000fd20007f5e0ff */
[----:B------:R-:W-:Y:S01]  /*0330*/  @P5 MOV R13, R16 ;  /* 0x00000010000d5202 */ /* 0x000fe20000000f00 */
[----:B------:R-:W-:Y:S01]  /*0340*/  IMAD.X R19, R17, 0x1, R21, P2 ;  /* 0x0000000111137824 */ /* 0x000fe200010e0615 */
[C---:B------:R-:W-:Y:S01]  /*0350*/  ISETP.EQ.AND P2, PT, R20.reuse, 0x8, PT ;  /* 0x000000081400780c */ /* 0x040fe20003f42270 */
[--C-:B------:R-:W-:Y:S02]  /*0360*/  @P0 IMAD.MOV.U32 R8, RZ, RZ, R16.reuse ;  /* 0x000000ffff080224 */ /* 0x100fe400078e0010 */
[--C-:B------:R-:W-:Y:S02]  /*0370*/  @P1 IMAD.MOV.U32 R9, RZ, RZ, R16.reuse ;  /* 0x000000ffff091224 */ /* 0x100fe400078e0010 */
[--C-:B------:R-:W-:Y:S02]  /*0380*/  @P3 IMAD.MOV.U32 R11, RZ, RZ, R16.reuse ;  /* 0x000000ffff0b3224 */ /* 0x100fe400078e0010 */
[----:B------:R-:W-:Y:S02]  /*0390*/  @P4 IMAD.MOV.U32 R12, RZ, RZ, R16 ;  /* 0x000000ffff0c4224 */ /* 0x000fe400078e0010 */
[----:B------:R-:W-:-:S04]  /*03a0*/  VIADD R20, R20, 0x4 ;  /* 0x0000000414147836 */ /* 0x000fc80000000000 */
[----:B------:R-:W-:Y:S01]  /*03b0*/  @P2 IMAD.MOV.U32 R10, RZ, RZ, R16 ;  /* 0x000000ffff0a2224 */ /* 0x000fe200078e0010 */
[----:B------:R-:W-:Y:S06]  /*03c0*/  BRA.U UP0, `(.L_x_105) ;  /* 0xfffffffd00a07547 */ /* 0x000fec000b83ffff */
[----:B------:R-:W-:-:S04]  /*03d0*/  SHF.R.U32.HI R14, RZ, 0x17, R0 ;  /* 0x00000017ff0e7819 */ /* 0x000fc80000011600 */
[C---:B------:R-:W-:Y:S02]  /*03e0*/  LOP3.LUT R15, R14.reuse, 0xe0, RZ, 0xc0, !PT ;  /* 0x000000e00e0f7812 */ /* 0x040fe400078ec0ff */
[----:B------:R-:W-:-:S03]  /*03f0*/  LOP3.LUT P6, RZ, R14, 0x1f, RZ, 0xc0, !PT ;  /* 0x0000001f0eff7812 */ /* 0x000fc600078cc0ff */
[----:B------:R-:W-:-:S05]  /*0400*/  VIADD R15, R15, 0xffffff80 ;  /* 0xffffff800f0f7836 */ /* 0x000fca0000000000 */
[----:B------:R-:W-:-:S05]  /*0410*/  SHF.R.U32.HI R15, RZ, 0x5, R15 ;  /* 0x00000005ff0f7819 */ /* 0x000fca000001160f */
[----:B------:R-:W-:-:S05]  /*0420*/  IMAD.U32 R20, R15, -0x4, RZ ;  /* 0xfffffffc0f147824 */ /* 0x000fca00078e00ff */
[C---:B------:R-:W-:Y:S02]  /*0430*/  ISETP.EQ.AND P3, PT, R20.reuse, -0x18, PT ;  /* 0xffffffe81400780c */ /* 0x040fe40003f62270 */
[C---:B------:R-:W-:Y:S02]  /*0440*/  ISETP.EQ.AND P4, PT, R20.reuse, -0x14, PT ;  /* 0xffffffec1400780c */ /* 0x040fe40003f82270 */
[C---:B------:R-:W-:Y:S02]  /*0450*/  ISETP.EQ.AND P0, PT, R20.reuse, -0x10, PT ;  /* 0xfffffff01400780c */ /* 0x040fe40003f02270 */
[C---:B------:R-:W-:Y:S02]  /*0460*/  ISETP.EQ.AND P1, PT, R20.reuse, -0xc, PT ;  /* 0xfffffff41400780c */ /* 0x040fe40003f22270 */
[C---:B------:R-:W-:Y:S02]  /*0470*/  ISETP.EQ.AND P2, PT, R20.reuse, -0x8, PT ;  /* 0xfffffff81400780c */ /* 0x040fe40003f42270 */
[----:B------:R-:W-:-:S03]  /*0480*/  ISETP.EQ.AND P5, PT, R20, 0x4, PT ;  /* 0x000000041400780c */ /* 0x000fc60003fa2270 */
[--C-:B------:R-:W-:Y:S01]  /*0490*/  @P3 IMAD.MOV.U32 R18, RZ, RZ, R8.reuse ;  /* 0x000000ffff123224 */ /* 0x100fe200078e0008 */
[C---:B------:R-:W-:Y:S01]  /*04a0*/  ISETP.EQ.AND P3, PT, R20.reuse, -0x4, PT ;  /* 0xfffffffc1400780c */ /* 0x040fe20003f62270 */
[----:B------:R-:W-:Y:S02]  /*04b0*/  @P4 IMAD.MOV.U32 R15, RZ, RZ, R8 ;  /* 0x000000ffff0f4224 */ /* 0x000fe400078e0008 */
[--C-:B------:R-:W-:Y:S01]  /*04c0*/  @P4 IMAD.MOV.U32 R18, RZ, RZ, R9.reuse ;  /* 0x000000ffff124224 */ /* 0x100fe200078e0009 */
[----:B------:R-:W-:Y:S01]  /*04d0*/  ISETP.EQ.AND P4, PT, R20, RZ, PT ;  /* 0x000000ff1400720c */ /* 0x000fe20003f82270 */
[----:B------:R-:W-:Y:S01]  /*04e0*/  @P0 IMAD.MOV.U32 R15, RZ, RZ, R9 ;  /* 0x000000ffff0f0224 */ /* 0x000fe200078e0009 */
[----:B------:R-:W-:Y:S01]  /*04f0*/  @P0 MOV R18, R10 ;  /* 0x0000000a00120202 */ /* 0x000fe20000000f00 */
[----:B------:R-:W-:Y:S02]  /*0500*/  @P1 IMAD.MOV.U32 R15, RZ, RZ, R10 ;  /* 0x000000ffff0f1224 */ /* 0x000fe400078e000a */
[----:B------:R-:W-:-:S02]  /*0510*/  @P2 IMAD.MOV.U32 R15, RZ, RZ, R11 ;  /* 0x000000ffff0f2224 */ /* 0x000fc400078e000b */
[----:B------:R-:W-:Y:S02]  /*0520*/  @P1 IMAD.MOV.U32 R18, RZ, RZ, R11 ;  /* 0x000000ffff121224 */ /* 0x000fe400078e000b */
[--C-:B------:R-:W-:Y:S02]  /*0530*/  @P3 IMAD.MOV.U32 R15, RZ, RZ, R12.reuse ;  /* 0x000000ffff0f3224 */ /* 0x100fe400078e000c */
[----:B------:R-:W-:Y:S02]  /*0540*/  @P2 IMAD.MOV.U32 R18, RZ, RZ, R12 ;  /* 0x000000ffff122224 */ /* 0x000fe400078e000c */
[----:B------:R-:W-:Y:S02]  /*0550*/  @P4 IMAD.MOV.U32 R15, RZ, RZ, R13 ;  /* 0x000000ffff0f4224 */ /* 0x000fe400078e000d */
[----:B------:R-:W-:Y:S02]  /*0560*/  @P5 IMAD.MOV.U32 R15, RZ, RZ, R19 ;  /* 0x000000ffff0f5224 */ /* 0x000fe400078e0013 */
[----:B------:R-:W-:Y:S01]  /*0570*/  @P3 IMAD.MOV.U32 R18, RZ, RZ, R13 ;  /* 0x000000ffff123224 */ /* 0x000fe200078e000d */
[----:B------:R-:W-:Y:S01]  /*0580*/  @P4 MOV R18, R19 ;  /* 0x0000001300124202 */ /* 0x000fe20000000f00 */
[----:B------:R-:W-:Y:S01]  /*0590*/  IMAD.MOV.U32 R16, RZ, RZ, R15 ;  /* 0x000000ffff107224 */ /* 0x000fe200078e000f */
[----:B------:R-:W-:Y:S06]  /*05a0*/  @!P6 BRA `(.L_x_106) ;  /* 0x00000000002ce947 */ /* 0x000fec0003800000 */
[----:B------:R-:W-:Y:S01]  /*05b0*/  @P0 IMAD.MOV.U32 R17, RZ, RZ, R8 ;  /* 0x000000ffff110224 */ /* 0x000fe200078e0008 */
[----:B------:R-:W-:Y:S01]  /*05c0*/  ISETP.EQ.AND P0, PT, R20, 0x8, PT ;  /* 0x000000081400780c */ /* 0x000fe20003f02270 */
[----:B------:R-:W-:Y:S01]  /*05d0*/  @P1 IMAD.MOV.U32 R17, RZ, RZ, R9 ;  /* 0x000000ffff111224 */ /* 0x000fe200078e0009 */
[----:B------:R-:W-:Y:S01]  /*05e0*/  LOP3.LUT R15, R14, 0x1f, RZ, 0xc0, !PT ;  /* 0x0000001f0e0f7812 */ /* 0x000fe200078ec0ff */
[----:B------:R-:W-:Y:S02]  /*05f0*/  @P2 IMAD.MOV.U32 R17, RZ, RZ, R10 ;  /* 0x000000ffff112224 */ /* 0x000fe400078e000a */
[----:B------:R-:W-:Y:S01]  /*0600*/  @P3 IMAD.MOV.U32 R17, RZ, RZ, R11 ;  /* 0x000000ffff113224 */ /* 0x000fe200078e000b */
[----:B------:R-:W-:Y:S01]  /*0610*/  SHF.L.W.U32.HI R18, R16, R15, R18 ;  /* 0x0000000f10127219 */ /* 0x000fe20000010e12 */
[----:B------:R-:W-:Y:S01]  /*0620*/  @P4 IMAD.MOV.U32 R17, RZ, RZ, R12 ;  /* 0x000000ffff114224 */ /* 0x000fe200078e000c */
[----:B------:R-:W-:-:S05]  /*0630*/  @P5 MOV R17, R13 ;  /* 0x0000000d00115202 */ /* 0x000fca0000000f00 */
[----:B------:R-:W-:-:S05]  /*0640*/  @P0 IMAD.MOV.U32 R17, RZ, RZ, R19 ;  /* 0x000000ffff110224 */ /* 0x000fca00078e0013 */
[----:B------:R-:W-:-:S07]  /*0650*/  SHF.L.W.U32.HI R16, R17, R15, R16 ;  /* 0x0000000f11107219 */ /* 0x000fce0000010e10 */
.L_x_106:
[C---:B------:R-:W-:Y:S01]  /*0660*/  SHF.L.W.U32.HI R19, R16.reuse, 0x2, R18 ;  /* 0x0000000210137819 */ /* 0x040fe20000010e12 */
[----:B------:R-:W-:Y:S01]  /*0670*/  IMAD.SHL.U32 R14, R16, 0x4, RZ ;  /* 0x00000004100e7824 */ /* 0x000fe200078e00ff */
[----:B------:R-:W-:Y:S01]  /*0680*/  UMOV UR4, 0x54442d19 ;  /* 0x54442d1900047882 */ /* 0x000fe20000000000 */
[----:B------:R-:W-:Y:S01]  /*0690*/  UMOV UR5, 0x3bf921fb ;  /* 0x3bf921fb00057882 */ /* 0x000fe20000000000 */
[----:B------:R-:W-:Y:S02]  /*06a0*/  SHF.R.S32.HI R15, RZ, 0x1f, R19 ;  /* 0x0000001fff0f7819 */ /* 0x000fe40000011413 */
[----:B------:R-:W-:Y:S02]  /*06b0*/  ISETP.GE.AND P0, PT, R0, RZ, PT ;  /* 0x000000ff0000720c */ /* 0x000fe40003f06270 */
[C---:B------:R-:W-:Y:S02]  /*06c0*/  LOP3.LUT R14, R15.reuse, R14, RZ, 0x3c, !PT ;  /* 0x0000000e0f0e7212 */ /* 0x040fe400078e3cff */
[----:B------:R-:W-:-:S02]  /*06d0*/  LOP3.LUT R15, R15, R19, RZ, 0x3c, !PT ;  /* 0x000000130f0f7212 */ /* 0x000fc400078e3cff */
[----:B------:R-:W-:Y:S02]  /*06e0*/  SHF.R.U32.HI R18, RZ, 0x1e, R18 ;  /* 0x0000001eff127819 */ /* 0x000fe40000011612 */
[C---:B------:R-:W-:Y:S02]  /*06f0*/  LOP3.LUT R20, R19.reuse, R0, RZ, 0x3c, !PT ;  /* 0x0000000013147212 */ /* 0x040fe400078e3cff */
[----:B------:R-:W0:Y:S01]  /*0700*/  I2F.F64.S64 R14, R14 ;  /* 0x0000000e000e7312 */ /* 0x000e220000301c00 */
[----:B------:R-:W-:Y:S02]  /*0710*/  LEA.HI R19, R19, R18, RZ, 0x1 ;  /* 0x0000001213137211 */ /* 0x000fe400078f08ff */
[----:B------:R-:W-:-:S03]  /*0720*/  ISETP.GE.AND P1, PT, R20, RZ, PT ;  /* 0x000000ff1400720c */ /* 0x000fc60003f26270 */
[----:B------:R-:W-:-:S04]  /*0730*/  IMAD.MOV R18, RZ, RZ, -R19 ;  /* 0x000000ffff127224 */ /* 0x000fc800078e0a13 */
[----:B------:R-:W-:Y:S01]  /*0740*/  @!P0 IMAD.MOV.U32 R19, RZ, RZ, R18 ;  /* 0x000000ffff138224 */ /* 0x000fe200078e0012 */
[----:B0-----:R-:W-:-:S10]  /*0750*/  DMUL R16, R14, UR4 ;  /* 0x000000040e107c28 */ /* 0x001fd40008000000 */
[----:B------:R-:W0:Y:S02]  /*0760*/  F2F.F32.F64 R16, R16 ;  /* 0x0000001000107310 */ /* 0x000e240000301000 */
[----:B0-----:R-:W-:-:S07]  /*0770*/  FSEL R14, -R16, R16, !P1 ;  /* 0x00000010100e7208 */ /* 0x001fce0004800100 */
.L_x_104:
[----:B------:R-:W-:Y:S02]  /*0780*/  IMAD.MOV.U32 R18, RZ, RZ, 0x37cbac00 ;  /* 0x37cbac00ff127424 */ /* 0x000fe400078e00ff */
[----:B------:R-:W-:Y:S01]  /*0790*/  FMUL R15, R14, R14 ;  /* 0x0000000e0e0f7220 */ /* 0x000fe20000400000 */
[----:B------:R-:W-:Y:S01]  /*07a0*/  LOP3.LUT R17, R19, 0x1, RZ, 0xc0, !PT ;  /* 0x0000000113117812 */ /* 0x000fe200078ec0ff */
[----:B------:R-:W-:Y:S01]  /*07b0*/  IMAD.MOV.U32 R20, RZ, RZ, 0x3c0885e4 ;  /* 0x3c0885e4ff147424 */ /* 0x000fe200078e00ff */
[----:B------:R-:W-:Y:S01]  /*07c0*/  FSETP.GE.AND P2, PT, |R0|, 105615, PT ;  /* 0x47ce47800000780b */ /* 0x000fe20003f46200 */
[----:B------:R-:W-:Y:S01]  /*07d0*/  FFMA R16, R15, R18, -0.0013887860113754868507 ;  /* 0xbab607ed0f107423 */ /* 0x000fe20000000012 */
[----:B------:R-:W-:Y:S01]  /*07e0*/  ISETP.NE.U32.AND P0, PT, R17, 0x1, PT ;  /* 0x000000011100780c */ /* 0x000fe20003f05070 */
[----:B------:R-:W-:Y:S01]  /*07f0*/  VIADD R17, R19, 0x1 ;  /* 0x0000000113117836 */ /* 0x000fe20000000000 */
[----:B------:R-:W-:Y:S02]  /*0800*/  MOV R19, 0x3e2aaaa8 ;  /* 0x3e2aaaa800137802 */ /* 0x000fe40000000f00 */
[----:B------:R-:W-:-:S02]  /*0810*/  FSEL R16, R16, -0.00019574658654164522886, P0 ;  /* 0xb94d415310107808 */ /* 0x000fc40000000000 */
[----:B------:R-:W-:Y:S02]  /*0820*/  FSEL R20, R20, 0.041666727513074874878, !P0 ;  /* 0x3d2aaabb14147808 */ /* 0x000fe40004000000 */
[----:B------:R-:W-:Y:S02]  /*0830*/  LOP3.LUT P1, RZ, R17, 0x2, RZ, 0xc0, !PT ;  /* 0x0000000211ff7812 */ /* 0x000fe4000782c0ff */
[----:B------:R-:W-:Y:S01]  /*0840*/  FSEL R14, R14, 1, !P0 ;  /* 0x3f8000000e0e7808 */ /* 0x000fe20004000000 */
[----:B------:R-:W-:Y:S01]  /*0850*/  FFMA R16, R15, R16, R20 ;  /* 0x000000100f107223 */ /* 0x000fe20000000014 */
[----:B------:R-:W-:-:S03]  /*0860*/  FSEL R19, -R19, -0.4999999701976776123, !P0 ;  /* 0xbeffffff13137808 */ /* 0x000fc60004000100 */
[C---:B------:R-:W-:Y:S02]  /*0870*/  FFMA R17, R15.reuse, R14, RZ ;  /* 0x0000000e0f117223 */ /* 0x040fe400000000ff */
[----:B------:R-:W-:Y:S01]  /*0880*/  FFMA R16, R15, R16, R19 ;  /* 0x000000100f107223 */ /* 0x000fe20000000013 */
[----:B------:R-:W-:-:S03]  /*0890*/  IMAD.MOV.U32 R19, RZ, RZ, R6 ;  /* 0x000000ffff137224 */ /* 0x000fc600078e0006 */
[----:B------:R-:W-:Y:S01]  /*08a0*/  FFMA R22, R17, R16, R14 ;  /* 0x0000001011167223 */ /* 0x000fe2000000000e */
[----:B------:R-:W-:-:S03]  /*08b0*/  IMAD.MOV.U32 R14, RZ, RZ, R4 ;  /* 0x000000ffff0e7224 */ /* 0x000fc600078e0004 */
[----:B------:R-:W-:Y:S01]  /*08c0*/  @P1 FADD R22, RZ, -R22 ;  /* 0x80000016ff161221 */ /* 0x000fe20000000000 */
[----:B------:R-:W-:Y:S06]  /*08d0*/  @!P2 BRA `(.L_x_107) ;  /* 0x000000040070a947 */ /* 0x000fec0003800000 */
        /* <DEDUP_REMOVED lines=10> */
.L_x_108:
[----:B0-----:R-:W-:Y:S02]  /*0980*/  IMAD.U32 R14, RZ, RZ, UR8 ;  /* 0x00000008ff0e7e24 */ /* 0x001fe4000f8e00ff */
[----:B------:R-:W-:-:S05]  /*0990*/  IMAD.U32 R15, RZ, RZ, UR9 ;  /* 0x00000009ff0f7e24 */ /* 0x000fca000f8e00ff */
        /* <DEDUP_REMOVED lines=11> */
[----:B------:R-:W-:-:S04]  /*0a50*/  IADD3 R16, P2, PT, R16, R21, RZ ;  /* 0x0000001510107210 */ /* 0x000fc80007f5e0ff */
[----:B------:R-:W-:Y:S01]  /*0a60*/  IADD3.X R21, PT, PT, R17, R19, RZ, P2, !PT ;  /* 0x0000001311157210 */ /* 0x000fe200017fe4ff */
[--C-:B------:R-:W-:Y:S01]  /*0a70*/  @P0 IMAD.MOV.U32 R8, RZ, RZ, R16.reuse ;  /* 0x000000ffff080224 */ /* 0x100fe200078e0010 */
        /* <DEDUP_REMOVED lines=10> */
[----:B------:R-:W-:Y:S02]  /*0b20*/  LOP3.LUT P6, RZ, R16, 0x1f, RZ, 0xc0, !PT ;  /* 0x0000001f10ff7812 */ /* 0x000fe400078cc0ff */
[----:B------:R-:W-:-:S04]  /*0b30*/  IADD3 R14, PT, PT, R14, -0x80, RZ ;  /* 0xffffff800e0e7810 */ /* 0x000fc80007ffe0ff */
        /* <DEDUP_REMOVED lines=13> */
[----:B------:R-:W-:Y:S02]  /*0c10*/  @P0 IMAD.MOV.U32 R14, RZ, RZ, R9 ;  /* 0x000000ffff0e0224 */ /* 0x000fe400078e0009 */
[--C-:B------:R-:W-:Y:S01]  /*0c20*/  @P0 IMAD.MOV.U32 R19, RZ, RZ, R10.reuse ;  /* 0x000000ffff130224 */ /* 0x100fe200078e000a */
[----:B------:R-:W-:Y:S01]  /*0c30*/  @P1 MOV R19, R11 ;  /* 0x0000000b00131202 */ /* 0x000fe20000000f00 */
[----:B------:R-:W-:-:S02]  /*0c40*/  @P1 IMAD.MOV.U32 R14, RZ, RZ, R10 ;  /* 0x000000ffff0e1224 */ /* 0x000fc400078e000a */
[----:B------:R-:W-:Y:S02]  /*0c50*/  @P2 IMAD.MOV.U32 R14, RZ, RZ, R11 ;  /* 0x000000ffff0e2224 */ /* 0x000fe400078e000b */
[--C-:B------:R-:W-:Y:S02]  /*0c60*/  @P2 IMAD.MOV.U32 R19, RZ, RZ, R12.reuse ;  /* 0x000000ffff132224 */ /* 0x100fe400078e000c */
[----:B------:R-:W-:Y:S02]  /*0c70*/  @P3 IMAD.MOV.U32 R14, RZ, RZ, R12 ;  /* 0x000000ffff0e3224 */ /* 0x000fe400078e000c */
[--C-:B------:R-:W-:Y:S02]  /*0c80*/  @P3 IMAD.MOV.U32 R19, RZ, RZ, R13.reuse ;  /* 0x000000ffff133224 */ /* 0x100fe400078e000d */
[----:B------:R-:W-:Y:S02]  /*0c90*/  @P4 IMAD.MOV.U32 R14, RZ, RZ, R13 ;  /* 0x000000ffff0e4224 */ /* 0x000fe400078e000d */
[----:B------:R-:W-:-:S02]  /*0ca0*/  @P4 IMAD.MOV.U32 R19, RZ, RZ, R21 ;  /* 0x000000ffff134224 */ /* 0x000fc400078e0015 */
[----:B------:R-:W-:Y:S01]  /*0cb0*/  @P5 IMAD.MOV.U32 R14, RZ, RZ, R21 ;  /* 0x000000ffff0e5224 */ /* 0x000fe200078e0015 */
[----:B------:R-:W-:Y:S06]  /*0cc0*/  @!P6 BRA `(.L_x_109) ;  /* 0x00000000002ce947 */ /* 0x000fec0003800000 */
[----:B------:R-:W-:Y:S01]  /*0cd0*/  @P0 MOV R15, R8 ;  /* 0x00000008000f0202 */ /* 0x000fe20000000f00 */
[----:B------:R-:W-:Y:S01]  /*0ce0*/  @P1 IMAD.MOV.U32 R15, RZ, RZ, R9 ;  /* 0x000000ffff0f1224 */ /* 0x000fe200078e0009 */
[----:B------:R-:W-:Y:S01]  /*0cf0*/  ISETP.EQ.AND P0, PT, R17, 0x8, PT ;  /* 0x000000081100780c */ /* 0x000fe20003f02270 */
[----:B------:R-:W-:Y:S01]  /*0d00*/  @P2 IMAD.MOV.U32 R15, RZ, RZ, R10 ;  /* 0x000000ffff0f2224 */ /* 0x000fe200078e000a */
[----:B------:R-:W-:Y:S01]  /*0d10*/  LOP3.LUT R16, R16, 0x1f, RZ, 0xc0, !PT ;  /* 0x0000001f10107812 */ /* 0x000fe200078ec0ff */
[----:B------:R-:W-:Y:S02]  /*0d20*/  @P3 IMAD.MOV.U32 R15, RZ, RZ, R11 ;  /* 0x000000ffff0f3224 */ /* 0x000fe400078e000b */
[----:B------:R-:W-:Y:S01]  /*0d30*/  @P4 IMAD.MOV.U32 R15, RZ, RZ, R12 ;  /* 0x000000ffff0f4224 */ /* 0x000fe200078e000c */
[----:B------:R-:W-:Y:S01]  /*0d40*/  SHF.L.W.U32.HI R19, R14, R16, R19 ;  /* 0x000000100e137219 */ /* 0x000fe20000010e13 */
[----:B------:R-:W-:-:S06]  /*0d50*/  @P5 IMAD.MOV.U32 R15, RZ, RZ, R13 ;  /* 0x000000ffff0f5224 */ /* 0x000fcc00078e000d */
[----:B------:R-:W-:-:S05]  /*0d60*/  @P0 IMAD.MOV.U32 R15, RZ, RZ, R21 ;  /* 0x000000ffff0f0224 */ /* 0x000fca00078e0015 */
[----:B------:R-:W-:-:S07]  /*0d70*/  SHF.L.W.U32.HI R14, R15, R16, R14 ;  /* 0x000000100f0e7219 */ /* 0x000fce0000010e0e */
.L_x_109:
        /* <DEDUP_REMOVED lines=12> */
[----:B------:R-:W-:Y:S02]  /*0e40*/  ISETP.GE.AND P0, PT, R21, RZ, PT ;  /* 0x000000ff1500720c */ /* 0x000fe40003f06270 */
[----:B------:R-:W-:-:S05]  /*0e50*/  IADD3 R20, PT, PT, -R19, RZ, RZ ;  /* 0x000000ff13147210 */ /* 0x000fca0007ffe1ff */
[----:B------:R-:W-:Y:S01]  /*0e60*/  @!P1 IMAD.MOV.U32 R19, RZ, RZ, R20 ;  /* 0x000000ffff139224 */ /* 0x000fe200078e0014 */
[----:B0-----:R-:W-:-:S10]  /*0e70*/  DMUL R16, R14, UR4 ;  /* 0x000000040e107c28 */ /* 0x001fd40008000000 */
[----:B------:R-:W0:Y:S02]  /*0e80*/  F2F.F32.F64 R16, R16 ;  /* 0x0000001000107310 */ /* 0x000e240000301000 */
[----:B0-----:R-:W-:-:S07]  /*0e90*/  FSEL R14, -R16, R16, !P0 ;  /* 0x00000010100e7208 */ /* 0x001fce0004000100 */
.L_x_107:
[----:B------:R-:W-:Y:S01]  /*0ea0*/  FMUL R15, R14, R14 ;  /* 0x0000000e0e0f7220 */ /* 0x000fe20000400000 */
[C---:B------:R-:W-:Y:S01]  /*0eb0*/  LOP3.LUT R17, R19.reuse, 0x1, RZ, 0xc0, !PT ;  /* 0x0000000113117812 */ /* 0x040fe200078ec0ff */
[----:B------:R-:W-:Y:S01]  /*0ec0*/  IMAD.MOV.U32 R24, RZ, RZ, 0x3d2aaabb ;  /* 0x3d2aaabbff187424 */ /* 0x000fe200078e00ff */
[----:B------:R-:W-:Y:S01]  /*0ed0*/  LOP3.LUT P1, RZ, R19, 0x2, RZ, 0xc0, !PT ;  /* 0x0000000213ff7812 */ /* 0x000fe2000782c0ff */
[----:B------:R-:W-:Y:S01]  /*0ee0*/  FFMA R16, R15, R18, -0.0013887860113754868507 ;  /* 0xbab607ed0f107423 */ /* 0x000fe20000000012 */
[----:B------:R-:W-:Y:S01]  /*0ef0*/  ISETP.NE.U32.AND P0, PT, R17, 0x1, PT ;  /* 0x000000011100780c */ /* 0x000fe20003f05070 */
[----:B------:R-:W-:Y:S01]  /*0f00*/  IMAD.MOV.U32 R20, RZ, RZ, 0x3effffff ;  /* 0x3effffffff147424 */ /* 0x000fe200078e00ff */
[----:B------:R-:W-:Y:S01]  /*0f10*/  FSETP.GE.AND P2, PT, |R0|, 105615, PT ;  /* 0x47ce47800000780b */ /* 0x000fe20003f46200 */
[----:B------:R-:W-:Y:S01]  /*0f20*/  IMAD.MOV.U32 R23, RZ, RZ, R6 ;  /* 0x000000ffff177224 */ /* 0x000fe200078e0006 */
[----:B------:R-:W-:Y:S02]  /*0f30*/  FSEL R16, R16, -0.00019574658654164522886, !P0 ;  /* 0xb94d415310107808 */ /* 0x000fe40004000000 */
[----:B------:R-:W-:-:S02]  /*0f40*/  FSEL R24, R24, 0.0083327032625675201416, !P0 ;  /* 0x3c0885e418187808 */ /* 0x000fc40004000000 */
[----:B------:R-:W-:Y:S02]  /*0f50*/  FSEL R14, R14, 1, P0 ;  /* 0x3f8000000e0e7808 */ /* 0x000fe40000000000 */
[----:B------:R-:W-:Y:S01]  /*0f60*/  FSEL R19, -R20, -0.16666662693023681641, !P0 ;  /* 0xbe2aaaa814137808 */ /* 0x000fe20004000100 */
[C---:B------:R-:W-:Y:S02]  /*0f70*/  FFMA R16, R15.reuse, R16, R24 ;  /* 0x000000100f107223 */ /* 0x040fe40000000018 */
[C---:B------:R-:W-:Y:S02]  /*0f80*/  FFMA R17, R15.reuse, R14, RZ ;  /* 0x0000000e0f117223 */ /* 0x040fe400000000ff */
[----:B------:R-:W-:Y:S01]  /*0f90*/  FFMA R16, R15, R16, R19 ;  /* 0x000000100f107223 */ /* 0x000fe20000000013 */
[----:B------:R-:W-:-:S03]  /*0fa0*/  IMAD.MOV.U32 R15, RZ, RZ, R4 ;  /* 0x000000ffff0f7224 */ /* 0x000fc600078e0004 */
[----:B------:R-:W-:-:S04]  /*0fb0*/  FFMA R14, R17, R16, R14 ;  /* 0x00000010110e7223 */ /* 0x000fc8000000000e */
[----:B------:R-:W-:-:S04]  /*0fc0*/  @P1 FADD R14, RZ, -R14 ;  /* 0x8000000eff0e1221 */ /* 0x000fc80000000000 */
[----:B------:R-:W-:-:S04]  /*0fd0*/  FMUL R14, R7, R14 ;  /* 0x0000000e070e7220 */ /* 0x000fc80000400000 */
[----:B------:R-:W-:Y:S01]  /*0fe0*/  FFMA R19, R5, R22, R14 ;  /* 0x0000001605137223 */ /* 0x000fe2000000000e */
[----:B------:R-:W-:Y:S06]  /*0ff0*/  @!P2 BRA `(.L_x_110) ;  /* 0x000000040070a947 */ /* 0x000fec0003800000 */
[----:B------:R-:W-:-:S13]  /*1000*/  FSETP.NEU.AND P0, PT, |R0|, +INF , PT ;  /* 0x7f8000000000780b */ /* 0x000fda0003f0d200 */
[----:B------:R-:W-:Y:S01]  /*1010*/  @!P0 FMUL R15, RZ, R0 ;  /* 0x00000000ff0f8220 */ /* 0x000fe20000400000 */
[----:B------:R-:W-:Y:S01]  /*1020*/  @!P0 IMAD.MOV.U32 R23, RZ, RZ, RZ ;  /* 0x000000ffff178224 */ /* 0x000fe200078e00ff */
[----:B------:R-:W-:Y:S06]  /*1030*/  @!P0 BRA `(.L_x_110) ;  /* 0x0000000400608947 */ /* 0x000fec0003800000 */
[----:B------:R-:W-:Y:S01]  /*1040*/  IMAD.SHL.U32 R14, R0, 0x100, RZ ;  /* 0x00000100000e7824 */ /* 0x000fe200078e00ff */
[----:B------:R-:W-:Y:S02]  /*1050*/  CS2R R22, SRZ ;  /* 0x0000000000167805 */ /* 0x000fe4000001ff00 */
[----:B------:R-:W-:Y:S01]  /*1060*/  MOV R21, RZ ;  /* 0x000000ff00157202 */ /* 0x000fe20000000f00 */
[----:B------:R-:W0:Y:S01]  /*1070*/  LDCU.64 UR8, c[0x4][URZ] ;  /* 0x01000000ff0877ac */ /* 0x000e220008000a00 */
[----:B------:R-:W-:Y:S01]  /*1080*/  LOP3.LUT R25, R14, 0x80000000, RZ, 0xfc, !PT ;  /* 0x800000000e197812 */ /* 0x000fe200078efcff */
[----:B------:R-:W-:-:S06]  /*1090*/  UMOV UR4, URZ ;  /* 0x000000ff00047c82 */ /* 0x000fcc0008000000 */
.L_x_111:
        /* <DEDUP_REMOVED lines=13> */
[----:B------:R-:W-:-:S07]  /*1170*/  IADD3 R16, P2, PT, R16, R23, RZ ;  /* 0x0000001710107210 */ /* 0x000fce0007f5e0ff */
        /* <DEDUP_REMOVED lines=25> */
[----:B------:R-:W-:Y:S01]  /*1310*/  @P4 IMAD.MOV.U32 R21, RZ, RZ, R9 ;  /* 0x000000ffff154224 */ /* 0x000fe200078e0009 */
[----:B------:R-:W-:Y:S01]  /*1320*/  ISETP.EQ.AND P4, PT, R17, RZ, PT ;  /* 0x000000ff1100720c */ /* 0x000fe20003f82270 */
[--C-:B------:R-:W-:Y:S01]  /*1330*/  @P0 IMAD.MOV.U32 R21, RZ, RZ, R10.reuse ;  /* 0x000000ffff150224 */ /* 0x100fe200078e000a */
[----:B------:R-:W-:Y:S01]  /*1340*/  @P0 MOV R14, R9 ;  /* 0x00000009000e0202 */ /* 0x000fe20000000f00 */
[----:B------:R-:W-:Y:S02]  /*1350*/  @P1 IMAD.MOV.U32 R14, RZ, RZ, R10 ;  /* 0x000000ffff0e1224 */ /* 0x000fe400078e000a */
[----:B------:R-:W-:-:S02]  /*1360*/  @P1 IMAD.MOV.U32 R21, RZ, RZ, R11 ;  /* 0x000000ffff151224 */ /* 0x000fc400078e000b */
[----:B------:R-:W-:Y:S02]  /*1370*/  @P2 IMAD.MOV.U32 R14, RZ, RZ, R11 ;  /* 0x000000ffff0e2224 */ /* 0x000fe400078e000b */
[--C-:B------:R-:W-:Y:S02]  /*1380*/  @P2 IMAD.MOV.U32 R21, RZ, RZ, R12.reuse ;  /* 0x000000ffff152224 */ /* 0x100fe400078e000c */
[----:B------:R-:W-:Y:S02]  /*1390*/  @P3 IMAD.MOV.U32 R14, RZ, RZ, R12 ;  /* 0x000000ffff0e3224 */ /* 0x000fe400078e000c */
[----:B------:R-:W-:Y:S01]  /*13a0*/  @P3 IMAD.MOV.U32 R21, RZ, RZ, R13 ;  /* 0x000000ffff153224 */ /* 0x000fe200078e000d */
[----:B------:R-:W-:Y:S01]  /*13b0*/  @P4 MOV R14, R13 ;  /* 0x0000000d000e4202 */ /* 0x000fe20000000f00 */
[--C-:B------:R-:W-:Y:S02]  /*13c0*/  @P4 IMAD.MOV.U32 R21, RZ, RZ, R23.reuse ;  /* 0x000000ffff154224 */ /* 0x100fe400078e0017 */
[----:B------:R-:W-:Y:S01]  /*13d0*/  @P5 IMAD.MOV.U32 R14, RZ, RZ, R23 ;  /* 0x000000ffff0e5224 */ /* 0x000fe200078e0017 */
        /* <DEDUP_REMOVED lines=12> */
.L_x_112:
        /* <DEDUP_REMOVED lines=18> */
.L_x_110:
[----:B------:R-:W-:Y:S01]  /*15c0*/  FMUL R17, R15, R15 ;  /* 0x0000000f0f117220 */ /* 0x000fe20000400000 */
[----:B------:R-:W-:Y:S01]  /*15d0*/  LOP3.LUT R16, R23, 0x1, RZ, 0xc0, !PT ;  /* 0x0000000117107812 */ /* 0x000fe200078ec0ff */
[----:B------:R-:W-:Y:S01]  /*15e0*/  IMAD.MOV.U32 R22, RZ, RZ, 0x3d2aaabb ;  /* 0x3d2aaabbff167424 */ /* 0x000fe200078e00ff */
[----:B------:R-:W-:Y:S01]  /*15f0*/  FSETP.GE.AND P2, PT, |R0|, 105615, PT ;  /* 0x47ce47800000780b */ /* 0x000fe20003f46200 */
[----:B------:R-:W-:Y:S01]  /*1600*/  FFMA R14, R17, R18, -0.0013887860113754868507 ;  /* 0xbab607ed110e7423 */ /* 0x000fe20000000012 */
[----:B------:R-:W-:Y:S02]  /*1610*/  ISETP.NE.U32.AND P0, PT, R16, 0x1, PT ;  /* 0x000000011000780c */ /* 0x000fe40003f05070 */
[----:B------:R-:W-:Y:S02]  /*1620*/  LOP3.LUT P1, RZ, R23, 0x2, RZ, 0xc0, !PT ;  /* 0x0000000217ff7812 */ /* 0x000fe4000782c0ff */
[----:B------:R-:W-:Y:S02]  /*1630*/  FSEL R16, R14, -0.00019574658654164522886, !P0 ;  /* 0xb94d41530e107808 */ /* 0x000fe40004000000 */
[----:B------:R-:W-:-:S02]  /*1640*/  FSEL R22, R22, 0.0083327032625675201416, !P0 ;  /* 0x3c0885e416167808 */ /* 0x000fc40004000000 */
[----:B------:R-:W-:Y:S02]  /*1650*/  FSEL R14, R15, 1, P0 ;  /* 0x3f8000000f0e7808 */ /* 0x000fe40000000000 */
[----:B------:R-:W-:Y:S01]  /*1660*/  FSEL R21, -R20, -0.16666662693023681641, !P0 ;  /* 0xbe2aaaa814157808 */ /* 0x000fe20004000100 */
[C---:B------:R-:W-:Y:S02]  /*1670*/  FFMA R16, R17.reuse, R16, R22 ;  /* 0x0000001011107223 */ /* 0x040fe40000000016 */
[C---:B------:R-:W-:Y:S02]  /*1680*/  FFMA R15, R17.reuse, R14, RZ ;  /* 0x0000000e110f7223 */ /* 0x040fe400000000ff */
[----:B------:R-:W-:-:S04]  /*1690*/  FFMA R16, R17, R16, R21 ;  /* 0x0000001011107223 */ /* 0x000fc80000000015 */
[----:B------:R-:W-:-:S04]  /*16a0*/  FFMA R20, R15, R16, R14 ;  /* 0x000000100f147223 */ /* 0x000fc8000000000e */
[----:B------:R-:W-:Y:S01]  /*16b0*/  @P1 FADD R20, RZ, -R20 ;  /* 0x80000014ff141221 */ /* 0x000fe20000000000 */
[----:B------:R-:W-:Y:S06]  /*16c0*/  @!P2 BRA `(.L_x_113) ;  /* 0x000000040070a947 */ /* 0x000fec0003800000 */
[----:B------:R-:W-:-:S13]  /*16d0*/  FSETP.NEU.AND P0, PT, |R0|, +INF , PT ;  /* 0x7f8000000000780b */ /* 0x000fda0003f0d200 */
[----:B------:R-:W-:Y:S01]  /*16e0*/  @!P0 FMUL R4, RZ, R0 ;  /* 0x00000000ff048220 */ /* 0x000fe20000400000 */
[----:B------:R-:W-:Y:S01]  /*16f0*/  @!P0 IMAD.MOV.U32 R6, RZ, RZ, RZ ;  /* 0x000000ffff068224 */ /* 0x000fe200078e00ff */
[----:B------:R-:W-:Y:S06]  /*1700*/  @!P0 BRA `(.L_x_113) ;  /* 0x0000000400608947 */ /* 0x000fec0003800000 */
[----:B------:R-:W-:Y:S01]  /*1710*/  IMAD.SHL.U32 R4, R0, 0x100, RZ ;  /* 0x0000010000047824 */ /* 0x000fe200078e00ff */
[----:B------:R-:W-:Y:S01]  /*1720*/  MOV R21, RZ ;  /* 0x000000ff00157202 */ /* 0x000fe20000000f00 */
[----:B------:R-:W-:Y:S01]  /*1730*/  IMAD.MOV.U32 R23, RZ, RZ, RZ ;  /* 0x000000ffff177224 */ /* 0x000fe200078e00ff */
[----:B------:R-:W0:Y:S01]  /*1740*/  LDCU.64 UR8, c[0x4][URZ] ;  /* 0x01000000ff0877ac */ /* 0x000e220008000a00 */
[----:B------:R-:W-:Y:S01]  /*1750*/  IMAD.MOV.U32 R6, RZ, RZ, RZ ;  /* 0x000000ffff067224 */ /* 0x000fe200078e00ff */
[----:B------:R-:W-:Y:S01]  /*1760*/  LOP3.LUT R25, R4, 0x80000000, RZ, 0xfc, !PT ;  /* 0x8000000004197812 */ /* 0x000fe200078efcff */
[----:B------:R-:W-:-:S06]  /*1770*/  UMOV UR4, URZ ;  /* 0x000000ff00047c82 */ /* 0x000fcc0008000000 */
.L_x_114:
        /* <DEDUP_REMOVED lines=11> */
[----:B------:R-:W-:-:S02]  /*1830*/  ISETP.EQ.AND P4, PT, R6, 0x10, PT ;  /* 0x000000100600780c */ /* 0x000fc40003f82270 */
[C---:B------:R-:W-:Y:S01]  /*1840*/  ISETP.EQ.AND P5, PT, R6.reuse, 0x14, PT ;  /* 0x000000140600780c */ /* 0x040fe20003fa2270 */
[----:B------:R-:W-:Y:S02]  /*1850*/  VIADD R6, R6, 0x4 ;  /* 0x0000000406067836 */ /* 0x000fe40000000000 */
[----:B--2---:R-:W-:-:S03]  /*1860*/  IMAD.WIDE.U32 R16, R14, R25, RZ ;  /* 0x000000190e107225 */ /* 0x004fc600078e00ff */
[----:B------:R-:W-:-:S04]  /*1870*/  IADD3 R4, P6, PT, R16, R21, RZ ;  /* 0x0000001510047210 */ /* 0x000fc80007fde0ff */
[----:B------:R-:W-:Y:S01]  /*1880*/  @P2 MOV R10, R4 ;  /* 0x00000004000a2202 */ /* 0x000fe20000000f00 */
[----:B------:R-:W-:Y:S02]  /*1890*/  IMAD.X R21, R17, 0x1, R23, P6 ;  /* 0x0000000111157824 */ /* 0x000fe400030e0617 */
[--C-:B------:R-:W-:Y:S02]  /*18a0*/  @P0 IMAD.MOV.U32 R8, RZ, RZ, R4.reuse ;  /* 0x000000ffff080224 */ /* 0x100fe400078e0004 */
[--C-:B------:R-:W-:Y:S02]  /*18b0*/  @P1 IMAD.MOV.U32 R9, RZ, RZ, R4.reuse ;  /* 0x000000ffff091224 */ /* 0x100fe400078e0004 */
[--C-:B------:R-:W-:Y:S02]  /*18c0*/  @P3 IMAD.MOV.U32 R11, RZ, RZ, R4.reuse ;  /* 0x000000ffff0b3224 */ /* 0x100fe400078e0004 */
[--C-:B------:R-:W-:Y:S02]  /*18d0*/  @P4 IMAD.MOV.U32 R12, RZ, RZ, R4.reuse ;  /* 0x000000ffff0c4224 */ /* 0x100fe400078e0004 */
        /* <DEDUP_REMOVED lines=13> */
[----:B------:R-:W-:-:S03]  /*19b0*/  ISETP.EQ.AND P5, PT, R15, RZ, PT ;  /* 0x000000ff0f00720c */ /* 0x000fc60003fa2270 */
[----:B------:R-:W-:Y:S01]  /*19c0*/  @P3 IMAD.MOV.U32 R4, RZ, RZ, R8 ;  /* 0x000000ffff043224 */ /* 0x000fe200078e0008 */
[C---:B------:R-:W-:Y:S01]  /*19d0*/  ISETP.EQ.AND P3, PT, R15.reuse, -0x4, PT ;  /* 0xfffffffc0f00780c */ /* 0x040fe20003f62270 */
[--C-:B------:R-:W-:Y:S01]  /*19e0*/  @P4 IMAD.MOV.U32 R4, RZ, RZ, R9.reuse ;  /* 0x000000ffff044224 */ /* 0x100fe200078e0009 */
[----:B------:R-:W-:Y:S01]  /*19f0*/  @P4 MOV R6, R8 ;  /* 0x0000000800064202 */ /* 0x000fe20000000f00 */
[----:B------:R-:W-:Y:S01]  /*1a00*/  @P2 IMAD.MOV.U32 R6, RZ, RZ, R9 ;  /* 0x000000ffff062224 */ /* 0x000fe200078e0009 */
[----:B------:R-:W-:Y:S01]  /*1a10*/  ISETP.EQ.AND P4, PT, R15, 0x4, PT ;  /* 0x000000040f00780c */ /* 0x000fe20003f82270 */
[--C-:B------:R-:W-:Y:S02]  /*1a20*/  @P2 IMAD.MOV.U32 R4, RZ, RZ, R10.reuse ;  /* 0x000000ffff042224 */ /* 0x100fe400078e000a */
[----:B------:R-:W-:Y:S02]  /*1a30*/  @P1 IMAD.MOV.U32 R6, RZ, RZ, R10 ;  /* 0x000000ffff061224 */ /* 0x000fe400078e000a */
[----:B------:R-:W-:-:S02]  /*1a40*/  @P1 IMAD.MOV.U32 R4, RZ, RZ, R11 ;  /* 0x000000ffff041224 */ /* 0x000fc400078e000b */
[----:B------:R-:W-:Y:S02]  /*1a50*/  @P0 IMAD.MOV.U32 R6, RZ, RZ, R11 ;  /* 0x000000ffff060224 */ /* 0x000fe400078e000b */
[----:B------:R-:W-:Y:S01]  /*1a60*/  @P0 IMAD.MOV.U32 R4, RZ, RZ, R12 ;  /* 0x000000ffff040224 */ /* 0x000fe200078e000c */
[----:B------:R-:W-:Y:S01]  /*1a70*/  @P3 MOV R6, R12 ;  /* 0x0000000c00063202 */ /* 0x000fe20000000f00 */
[--C-:B------:R-:W-:Y:S02]  /*1a80*/  @P3 IMAD.MOV.U32 R4, RZ, RZ, R13.reuse ;  /* 0x000000ffff043224 */ /* 0x100fe400078e000d */
[----:B------:R-:W-:Y:S02]  /*1a90*/  @P5 IMAD.MOV.U32 R6, RZ, RZ, R13 ;  /* 0x000000ffff065224 */ /* 0x000fe400078e000d */
[--C-:B------:R-:W-:Y:S02]  /*1aa0*/  @P5 IMAD.MOV.U32 R4, RZ, RZ, R21.reuse ;  /* 0x000000ffff045224 */ /* 0x100fe400078e0015 */
[----:B------:R-:W-:Y:S01]  /*1ab0*/  @P4 IMAD.MOV.U32 R6, RZ, RZ, R21 ;  /* 0x000000ffff064224 */ /* 0x000fe200078e0015 */
[----:B------:R-:W-:Y:S06]  /*1ac0*/  @!P6 BRA `(.L_x_115) ;  /* 0x000000000028e947 */ /* 0x000fec0003800000 */
[----:B------:R-:W-:Y:S01]  /*1ad0*/  @P1 IMAD.MOV.U32 R8, RZ, RZ, R9 ;  /* 0x000000ffff081224 */ /* 0x000fe200078e0009 */
[----:B------:R-:W-:Y:S01]  /*1ae0*/  LOP3.LUT R9, R14, 0x1f, RZ, 0xc0, !PT ;  /* 0x0000001f0e097812 */ /* 0x000fe200078ec0ff */
[----:B------:R-:W-:Y:S01]  /*1af0*/  @P0 IMAD.MOV.U32 R8, RZ, RZ, R10 ;  /* 0x000000ffff080224 */ /* 0x000fe200078e000a */
[----:B------:R-:W-:Y:S01]  /*1b00*/  ISETP.EQ.AND P0, PT, R15, 0x8, PT ;  /* 0x000000080f00780c */ /* 0x000fe20003f02270 */
[----:B------:R-:W-:Y:S01]  /*1b10*/  @P3 IMAD.MOV.U32 R8, RZ, RZ, R11 ;  /* 0x000000ffff083224 */ /* 0x000fe200078e000b */
[----:B------:R-:W-:Y:S01]  /*1b20*/  @P5 MOV R8, R12 ;  /* 0x0000000c00085202 */ /* 0x000fe20000000f00 */
[----:B------:R-:W-:Y:S01]  /*1b30*/  @P4 IMAD.MOV.U32 R8, RZ, RZ, R13 ;  /* 0x000000ffff084224 */ /* 0x000fe200078e000d */
[----:B------:R-:W-:-:S09]  /*1b40*/  SHF.L.W.U32.HI R4, R6, R9, R4 ;  /* 0x0000000906047219 */ /* 0x000fd20000010e04 */
[----:B------:R-:W-:-:S05]  /*1b50*/  @P0 IMAD.MOV.U32 R8, RZ, RZ, R21 ;  /* 0x000000ffff080224 */ /* 0x000fca00078e0015 */
[----:B------:R-:W-:-:S07]  /*1b60*/  SHF.L.W.U32.HI R6, R8, R9, R6 ;  /* 0x0000000908067219 */ /* 0x000fce0000010e06 */
.L_x_115:
        /* <DEDUP_REMOVED lines=9> */
[----:B------:R-:W0:Y:S01]  /*1c00*/  I2F.F64.S64 R8, R10 ;  /* 0x0000000a00087312 */ /* 0x000e220000301c00 */
[C---:B------:R-:W-:Y:S02]  /*1c10*/  LOP3.LUT R0, R13.reuse, R0, RZ, 0x3c, !PT ;  /* 0x000000000d007212 */ /* 0x040fe400078e3cff */
[----:B------:R-:W-:Y:S02]  /*1c20*/  LEA.HI R6, R13, R4, RZ, 0x1 ;  /* 0x000000040d067211 */ /* 0x000fe400078f08ff */
[----:B------:R-:W-:-:S03]  /*1c30*/  ISETP.GE.AND P0, PT, R0, RZ, PT ;  /* 0x000000ff0000720c */ /* 0x000fc60003f06270 */
[----:B------:R-:W-:-:S04]  /*1c40*/  IMAD.MOV R0, RZ, RZ, -R6 ;  /* 0x000000ffff007224 */ /* 0x000fc800078e0a06 */
[----:B------:R-:W-:Y:S01]  /*1c50*/  @!P1 IMAD.MOV.U32 R6, RZ, RZ, R0 ;  /* 0x000000ffff069224 */ /* 0x000fe200078e0000 */
[----:B0-----:R-:W-:-:S10]  /*1c60*/  DMUL R8, R8, UR4 ;  /* 0x0000000408087c28 */ /* 0x001fd40008000000 */
[----:B------:R-:W0:Y:S02]  /*1c70*/  F2F.F32.F64 R8, R8 ;  /* 0x0000000800087310 */ /* 0x000e240000301000 */
[----:B0-----:R-:W-:-:S07]  /*1c80*/  FSEL R4, -R8, R8, !P0 ;  /* 0x0000000808047208 */ /* 0x001fce0004000100 */
.L_x_113:
[----:B------:R-:W0:Y:S01]  /*1c90*/  LDCU UR4, c[0x0][0x38c] ;  /* 0x00007180ff0477ac */ /* 0x000e220008000800 */
[----:B------:R-:W-:Y:S01]  /*1ca0*/  FMUL R15, R4, R4 ;  /* 0x00000004040f7220 */ /* 0x000fe20000400000 */
[----:B------:R-:W-:Y:S01]  /*1cb0*/  LOP3.LUT R0, R6, 0x1, RZ, 0xc0, !PT ;  /* 0x0000000106007812 */ /* 0x000fe200078ec0ff */
[----:B------:R-:W-:Y:S01]  /*1cc0*/  IMAD.MOV.U32 R17, RZ, RZ, 0x3e2aaaa8 ;  /* 0x3e2aaaa8ff117424 */ /* 0x000fe200078e00ff */
[----:B------:R-:W-:Y:S01]  /*1cd0*/  MOV R12, 0x3c0885e4 ;  /* 0x3c0885e4000c7802 */ /* 0x000fe20000000f00 */
[----:B------:R-:W-:Y:S01]  /*1ce0*/  FFMA R18, R15, R18, -0.0013887860113754868507 ;  /* 0xbab607ed0f127423 */ /* 0x000fe20000000012 */
[----:B------:R-:W-:Y:S01]  /*1cf0*/  ISETP.NE.U32.AND P0, PT, R0, 0x1, PT ;  /* 0x000000010000780c */ /* 0x000fe20003f05070 */
[----:B------:R-:W-:Y:S01]  /*1d00*/  VIADD R6, R6, 0x1 ;  /* 0x0000000106067836 */ /* 0x000fe20000000000 */
[----:B------:R-:W1:Y:S01]  /*1d10*/  LDC R0, c[0x0][0x390] ;  /* 0x0000e400ff007b82 */ /* 0x000e620000000800 */
[----:B------:R-:W-:Y:S01]  /*1d20*/  FMUL R20, R5, R20 ;  /* 0x0000001405147220 */ /* 0x000fe20000400000 */
[----:B------:R-:W-:Y:S01]  /*1d30*/  FSEL R18, R18, -0.00019574658654164522886, P0 ;  /* 0xb94d415312127808 */ /* 0x000fe20000000000 */
[----:B------:R-:W-:Y:S01]  /*1d40*/  BSSY.RECONVERGENT B0, `(.L_x_116) ;  /* 0x0000027000007945 */ /* 0x000fe20003800200 */
[----:B------:R-:W-:-:S02]  /*1d50*/  FSEL R12, R12, 0.041666727513074874878, !P0 ;  /* 0x3d2aaabb0c0c7808 */ /* 0x000fc40004000000 */
[----:B------:R-:W-:Y:S02]  /*1d60*/  FSEL R17, -R17, -0.4999999701976776123, !P0 ;  /* 0xbeffffff11117808 */ /* 0x000fe40004000100 */
[----:B------:R-:W-:Y:S01]  /*1d70*/  LOP3.LUT P1, RZ, R6, 0x2, RZ, 0xc0, !PT ;  /* 0x0000000206ff7812 */ /* 0x000fe2000782c0ff */
[C---:B------:R-:W-:Y:S01]  /*1d80*/  FFMA R12, R15.reuse, R18, R12 ;  /* 0x000000120f0c7223 */ /* 0x040fe2000000000c */
[----:B0-----:R-:W0:Y:S01]  /*1d90*/  F2F.F64.F32 R8, UR4 ;  /* 0x0000000400087d10 */ /* 0x001e220008201800 */
[----:B------:R-:W-:Y:S02]  /*1da0*/  FSEL R4, R4, 1, !P0 ;  /* 0x3f80000004047808 */ /* 0x000fe40004000000 */
[C---:B------:R-:W-:Y:S01]  /*1db0*/  FFMA R6, R15.reuse, R12, R17 ;  /* 0x0000000c0f067223 */ /* 0x040fe20000000011 */
[----:B------:R-:W-:Y:S02]  /*1dc0*/  IMAD.MOV.U32 R12, RZ, RZ, 0x1 ;  /* 0x00000001ff0c7424 */ /* 0x000fe400078e00ff */
[----:B------:R-:W-:-:S04]  /*1dd0*/  FFMA R17, R15, R4, RZ ;  /* 0x000000040f117223 */ /* 0x000fc800000000ff */
[----:B------:R-:W-:-:S04]  /*1de0*/  FFMA R4, R17, R6, R4 ;  /* 0x0000000611047223 */ /* 0x000fc80000000004 */
[----:B------:R-:W-:Y:S01]  /*1df0*/  @P1 FADD R4, RZ, -R4 ;  /* 0x80000004ff041221 */ /* 0x000fe20000000000 */
[----:B0-----:R-:W-:Y:S01]  /*1e00*/  DADD R10, R8, R8 ;  /* 0x00000000080a7229 */ /* 0x001fe20000000008 */
[----:B-1----:R-:W-:Y:S02]  /*1e10*/  FMUL R5, R0, R0 ;  /* 0x0000000000057220 */ /* 0x002fe40000400000 */
[----:B------:R-:W-:-:S04]  /*1e20*/  FFMA R20, R7, R4, -R20 ;  /* 0x0000000407147223 */ /* 0x000fc80000000814 */
[----:B------:R-:W-:Y:S01]  /*1e30*/  FMUL R5, R20, R5 ;  /* 0x0000000514057220 */ /* 0x000fe20000400000 */
[----:B------:R-:W-:-:S03]  /*1e40*/  DMUL R10, R8, R10 ;  /* 0x0000000a080a7228 */ /* 0x000fc60000000000 */
[----:B------:R-:W-:-:S03]  /*1e50*/  FMUL R20, R20, R5 ;  /* 0x0000000514147220 */ /* 0x000fc60000400000 */
[----:B------:R-:W0:Y:S01]  /*1e60*/  MUFU.RCP64H R13, R11 ;  /* 0x0000000b000d7308 */ /* 0x000e220000001800 */
[----:B------:R-:W-:-:S07]  /*1e70*/  FFMA R16, R19, R19, R20 ;  /* 0x0000001313107223 */ /* 0x000fce0000000014 */
[----:B------:R-:W1:Y:S01]  /*1e80*/  F2F.F64.F32 R16, -R16 ;  /* 0x8000001000107310 */ /* 0x000e620000201800 */
[----:B0-----:R-:W-:Y:S01]  /*1e90*/  DFMA R14, -R10, R12, 1 ;  /* 0x3ff000000a0e742b */ /* 0x001fe2000000010c */
[----:B-1----:R-:W-:-:S07]  /*1ea0*/  FSETP.GEU.AND P1, PT, |R17|, 6.5827683646048100446e-37, PT ;  /* 0x036000001100780b */ /* 0x002fce0003f2e200 */
[----:B------:R-:W-:-:S08]  /*1eb0*/  DFMA R14, R14, R14, R14 ;  /* 0x0000000e0e0e722b */ /* 0x000fd0000000000e */
[----:B------:R-:W-:-:S08]  /*1ec0*/  DFMA R14, R12, R14, R12 ;  /* 0x0000000e0c0e722b */ /* 0x000fd0000000000c */
[----:B------:R-:W-:-:S08]  /*1ed0*/  DFMA R4, -R10, R14, 1 ;  /* 0x3ff000000a04742b */ /* 0x000fd0000000010e */
[----:B------:R-:W-:-:S08]  /*1ee0*/  DFMA R4, R14, R4, R14 ;  /* 0x000000040e04722b */ /* 0x000fd0000000000e */
[----:B------:R-:W-:-:S08]  /*1ef0*/  DMUL R6, R16, R4 ;  /* 0x0000000410067228 */ /* 0x000fd00000000000 */
[----:B------:R-:W-:-:S08]  /*1f00*/  DFMA R12, -R10, R6, R16 ;  /* 0x000000060a0c722b */ /* 0x000fd00000000110 */
[----:B------:R-:W-:-:S10]  /*1f10*/  DFMA R4, R4, R12, R6 ;  /* 0x0000000c0404722b */ /* 0x000fd40000000006 */
[----:B------:R-:W-:-:S05]  /*1f20*/  FFMA R0, RZ, R11, R5 ;  /* 0x0000000bff007223 */ /* 0x000fca0000000005 */
[----:B------:R-:W-:-:S13]  /*1f30*/  FSETP.GT.AND P0, PT, |R0|, 1.469367938527859385e-39, PT ;  /* 0x001000000000780b */ /* 0x000fda0003f04200 */
[----:B------:R-:W-:Y:S05]  /*1f40*/  @P0 BRA P1, `(.L_x_117) ;  /* 0x0000000000180947 */ /* 0x000fea0000800000 */
[----:B------:R-:W-:Y:S01]  /*1f50*/  IMAD.MOV.U32 R6, RZ, RZ, R16 ;  /* 0x000000ffff067224 */ /* 0x000fe200078e0010 */
[----:B------:R-:W-:Y:S01]  /*1f60*/  MOV R0, 0x1f90 ;  /* 0x00001f9000007802 */ /* 0x000fe20000000f00 */
[----:B------:R-:W-:-:S07]  /*1f70*/  IMAD.MOV.U32 R7, RZ, RZ, R17 ;  /* 0x000000ffff077224 */ /* 0x000fce00078e0011 */
[----:B------:R-:W-:Y:S05]  /*1f80*/  CALL.REL.NOINC `($__internal_4_$__cuda_sm20_div_rn_f64_full) ;  /* 0x0000000000c87944 */ /* 0x000fea0003c00000 */
[----:B------:R-:W-:Y:S02]  /*1f90*/  IMAD.MOV.U32 R4, RZ, RZ, R14 ;  /* 0x000000ffff047224 */ /* 0x000fe400078e000e */
[----:B------:R-:W-:-:S07]  /*1fa0*/  IMAD.MOV.U32 R5, RZ, RZ, R15 ;  /* 0x000000ffff057224 */ /* 0x000fce00078e000f */
.L_x_117:
[----:B------:R-:W-:Y:S05]  /*1fb0*/  BSYNC.RECONVERGENT B0 ;  /* 0x0000000000007941 */ /* 0x000fea0003800200 */
.L_x_116:
[----:B------:R-:W-:Y:S01]  /*1fc0*/  UMOV UR4, 0x54442d18 ;  /* 0x54442d1800047882 */ /* 0x000fe20000000000 */
[----:B------:R-:W-:Y:S01]  /*1fd0*/  UMOV UR5, 0x401921fb ;  /* 0x401921fb00057882 */ /* 0x000fe20000000000 */
[----:B------:R-:W0:Y:S01]  /*1fe0*/  F2F.F32.F64 R4, R4 ;  /* 0x0000000400047310 */ /* 0x000e220000301000 */
[C---:B------:R-:W-:Y:S01]  /*1ff0*/  DMUL R6, R8.reuse, UR4 ;  /* 0x0000000408067c28 */ /* 0x040fe20008000000 */
[----:B------:R-:W-:Y:S01]  /*2000*/  MOV R11, 0x3bbb989d ;  /* 0x3bbb989d000b7802 */ /* 0x000fe20000000f00 */
[----:B------:R-:W-:Y:S01]  /*2010*/  IMAD.MOV.U32 R13, RZ, RZ, 0x437c0000 ;  /* 0x437c0000ff0d7424 */ /* 0x000fe200078e00ff */
[----:B------:R-:W-:Y:S05]  /*2020*/  BSSY.RECONVERGENT B0, `(.L_x_118) ;  /* 0x0000021000007945 */ /* 0x000fea0003800200 */
[----:B------:R-:W-:Y:S01]  /*2030*/  DMUL R8, R8, R6 ;  /* 0x0000000608087228 */ /* 0x000fe20000000000 */
[----:B------:R-:W-:-:S05]  /*2040*/  IMAD.MOV.U32 R6, RZ, RZ, 0x1 ;  /* 0x00000001ff067424 */ /* 0x000fca00078e00ff */
[----:B------:R-:W1:Y:S01]  /*2050*/  MUFU.RCP64H R7, R9 ;  /* 0x0000000900077308 */ /* 0x000e620000001800 */
[----:B0-----:R-:W-:-:S04]  /*2060*/  FFMA.SAT R0, R4, R11, 0.5 ;  /* 0x3f00000004007423 */ /* 0x001fc8000000200b */
[----:B------:R-:W-:-:S04]  /*2070*/  FFMA.RM R0, R0, R13, 12582913 ;  /* 0x4b40000100007423 */ /* 0x000fc8000000400d */
[C---:B------:R-:W-:Y:S01]  /*2080*/  FADD R11, R0.reuse, -12583039 ;  /* 0xcb40007f000b7421 */ /* 0x040fe20000000000 */
[----:B------:R-:W-:-:S03]  /*2090*/  IMAD.SHL.U32 R0, R0, 0x800000, RZ ;  /* 0x0080000000007824 */ /* 0x000fc600078e00ff */
[----:B------:R-:W-:-:S04]  /*20a0*/  FFMA R11, R4, 1.4426950216293334961, -R11 ;  /* 0x3fb8aa3b040b7823 */ /* 0x000fc8000000080b */
[----:B------:R-:W-:Y:S01]  /*20b0*/  FFMA R14, R4, 1.925963033500011079e-08, R11 ;  /* 0x32a57060040e7823 */ /* 0x000fe2000000000b */
[----:B-1----:R-:W-:-:S03]  /*20c0*/  DFMA R4, -R8, R6, 1 ;  /* 0x3ff000000804742b */ /* 0x002fc60000000106 */
[----:B------:R-:W0:Y:S05]  /*20d0*/  MUFU.EX2 R11, R14 ;  /* 0x0000000e000b7308 */ /* 0x000e2a0000000800 */
[----:B------:R-:W-:-:S08]  /*20e0*/  DFMA R4, R4, R4, R4 ;  /* 0x000000040404722b */ /* 0x000fd00000000004 */
[----:B------:R-:W-:Y:S01]  /*20f0*/  DFMA R4, R6, R4, R6 ;  /* 0x000000040604722b */ /* 0x000fe20000000006 */
[----:B0-----:R-:W-:-:S07]  /*2100*/  FMUL R0, R0, R11 ;  /* 0x0000000b00007220 */ /* 0x001fce0000400000 */
[----:B------:R-:W-:Y:S01]  /*2110*/  DFMA R6, -R8, R4, 1 ;  /* 0x3ff000000806742b */ /* 0x000fe20000000104 */
[----:B------:R-:W0:Y:S07]  /*2120*/  F2F.F64.F32 R12, R0 ;  /* 0x00000000000c7310 */ /* 0x000e2e0000201800 */
[----:B------:R-:W-:-:S08]  /*2130*/  DFMA R4, R4, R6, R4 ;  /* 0x000000060404722b */ /* 0x000fd00000000004 */
[----:B0-----:R-:W-:Y:S01]  /*2140*/  DMUL R6, R12, R4 ;  /* 0x000000040c067228 */ /* 0x001fe20000000000 */
[----:B------:R-:W-:-:S07]  /*2150*/  FSETP.GEU.AND P1, PT, |R13|, 6.5827683646048100446e-37, PT ;  /* 0x036000000d00780b */ /* 0x000fce0003f2e200 */
[----:B------:R-:W-:-:S08]  /*2160*/  DFMA R10, -R8, R6, R12 ;  /* 0x00000006080a722b */ /* 0x000fd0000000010c */
[----:B------:R-:W-:-:S10]  /*2170*/  DFMA R4, R4, R10, R6 ;  /* 0x0000000a0404722b */ /* 0x000fd40000000006 */
[----:B------:R-:W-:-:S05]  /*2180*/  FFMA R6, RZ, R9, R5 ;  /* 0x00000009ff067223 */ /* 0x000fca0000000005 */
[----:B------:R-:W-:-:S13]  /*2190*/  FSETP.GT.AND P0, PT, |R6|, 1.469367938527859385e-39, PT ;  /* 0x001000000600780b */ /* 0x000fda0003f04200 */
[----:B------:R-:W-:Y:S05]  /*21a0*/  @P0 BRA P1, `(.L_x_119) ;  /* 0x0000000000200947 */ /* 0x000fea0000800000 */
[----:B------:R-:W-:Y:S01]  /*21b0*/  IMAD.MOV.U32 R6, RZ, RZ, R12 ;  /* 0x000000ffff067224 */ /* 0x000fe200078e000c */
[----:B------:R-:W-:Y:S01]  /*21c0*/  MOV R11, R9 ;  /* 0x00000009000b7202 */ /* 0x000fe20000000f00 */
[----:B------:R-:W-:Y:S01]  /*21d0*/  IMAD.MOV.U32 R7, RZ, RZ, R13 ;  /* 0x000000ffff077224 */ /* 0x000fe200078e000d */
[----:B------:R-:W-:Y:S01]  /*21e0*/  MOV R0, 0x2210 ;  /* 0x0000221000007802 */ /* 0x000fe20000000f00 */
[----:B------:R-:W-:-:S07]  /*21f0*/  IMAD.MOV.U32 R10, RZ, RZ, R8 ;  /* 0x000000ffff0a7224 */ /* 0x000fce00078e0008 */
[----:B------:R-:W-:Y:S05]  /*2200*/  CALL.REL.NOINC `($__internal_4_$__cuda_sm20_div_rn_f64_full) ;  /* 0x0000000000287944 */ /* 0x000fea0003c00000 */
[----:B------:R-:W-:Y:S02]  /*2210*/  IMAD.MOV.U32 R4, RZ, RZ, R14 ;  /* 0x000000ffff047224 */ /* 0x000fe400078e000e */
[----:B------:R-:W-:-:S07]  /*2220*/  IMAD.MOV.U32 R5, RZ, RZ, R15 ;  /* 0x000000ffff057224 */ /* 0x000fce00078e000f */
.L_x_119:
[----:B------:R-:W-:Y:S05]  /*2230*/  BSYNC.RECONVERGENT B0 ;  /* 0x0000000000007941 */ /* 0x000fea0003800200 */
.L_x_118:
[----:B------:R-:W0:Y:S01]  /*2240*/  LDC.64 R6, c[0x0][0x380] ;  /* 0x0000e000ff067b82 */ /* 0x000e220000000a00 */
[----:B------:R-:W1:Y:S01]  /*2250*/  LDCU UR4, c[0x0][0x3a0] ;  /* 0x00007400ff0477ac */ /* 0x000e620008000800 */
[----:B------:R-:W2:Y:S01]  /*2260*/  F2F.F32.F64 R5, R4 ;  /* 0x0000000400057310 */ /* 0x000ea20000301000 */
[----:B-1----:R-:W-:-:S04]  /*2270*/  IMAD R3, R3, UR4, R2 ;  /* 0x0000000403037c24 */ /* 0x002fc8000f8e0202 */
[----:B0-----:R-:W-:-:S05]  /*2280*/  IMAD.WIDE R2, R3, 0x4, R6 ;  /* 0x0000000403027825 */ /* 0x001fca00078e0206 */
[----:B--2---:R-:W-:Y:S01]  /*2290*/  STG.E desc[UR6][R2.64], R5 ;  /* 0x0000000502007986 */ /* 0x004fe2000c101906 */
[----:B------:R-:W-:Y:S05]  /*22a0*/  EXIT ;  /* 0x000000000000794d */ /* 0x000fea0003800000 */
        .weak           $__internal_4_$__cuda_sm20_div_rn_f64_full
        .type           $__internal_4_$__cuda_sm20_div_rn_f64_full,@function
        .size           $__internal_4_$__cuda_sm20_div_rn_f64_full,(.L_x_163 - $__internal_4_$__cuda_sm20_div_rn_f64_full)
$__internal_4_$__cuda_sm20_div_rn_f64_full:
[C---:B------:R-:W-:Y:S01]  /*22b0*/  FSETP.GEU.AND P0, PT, |R11|.reuse, 1.469367938527859385e-39, PT ;  /* 0x001000000b00780b */ /* 0x040fe20003f0e200 */
[----:B------:R-:W-:Y:S01]  /*22c0*/  IMAD.MOV.U32 R16, RZ, RZ, 0x1 ;  /* 0x00000001ff107424 */ /* 0x000fe200078e00ff */
[----:B------:R-:W-:Y:S01]  /*22d0*/  LOP3.LUT R12, R11, 0x800fffff, RZ, 0xc0, !PT ;  /* 0x800fffff0b0c7812 */ /* 0x000fe200078ec0ff */
[----:B------:R-:W-:Y:S01]  /*22e0*/  BSSY.RECONVERGENT B1, `(.L_x_120) ;  /* 0x0000055000017945 */ /* 0x000fe20003800200 */
[C---:B------:R-:W-:Y:S02]  /*22f0*/  FSETP.GEU.AND P2, PT, |R7|.reuse, 1.469367938527859385e-39, PT ;  /* 0x001000000700780b */ /* 0x040fe40003f4e200 */
[----:B------:R-:W-:Y:S01]  /*2300*/  LOP3.LUT R13, R12, 0x3ff00000, RZ, 0xfc, !PT ;  /* 0x3ff000000c0d7812 */ /* 0x000fe200078efcff */
[----:B------:R-:W-:Y:S01]  /*2310*/  IMAD.MOV.U32 R12, RZ, RZ, R10 ;  /* 0x000000ffff0c7224 */ /* 0x000fe200078e000a */
[----:B------:R-:W-:Y:S02]  /*2320*/  LOP3.LUT R15, R7, 0x7ff00000, RZ, 0xc0, !PT ;  /* 0x7ff00000070f7812 */ /* 0x000fe400078ec0ff */
[----:B------:R-:W-:-:S03]  /*2330*/  LOP3.LUT R20, R11, 0x7ff00000, RZ, 0xc0, !PT ;  /* 0x7ff000000b147812 */ /* 0x000fc600078ec0ff */
[----:B------:R-:W-:Y:S01]  /*2340*/  @!P0 DMUL R12, R10, 8.98846567431157953865e+307 ;  /* 0x7fe000000a0c8828 */ /* 0x000fe20000000000 */
[----:B------:R-:W-:-:S03]  /*2350*/  ISETP.GE.U32.AND P1, PT, R15, R20, PT ;  /* 0x000000140f00720c */ /* 0x000fc60003f26070 */
[----:B------:R-:W-:Y:S02]  /*2360*/  @!P2 LOP3.LUT R14, R11, 0x7ff00000, RZ, 0xc0, !PT ;  /* 0x7ff000000b0ea812 */ /* 0x000fe400078ec0ff */
[----:B------:R-:W0:Y:S02]  /*2370*/  MUFU.RCP64H R17, R13 ;  /* 0x0000000d00117308 */ /* 0x000e240000001800 */
[----:B------:R-:W-:Y:S01]  /*2380*/  @!P2 ISETP.GE.U32.AND P3, PT, R15, R14, PT ;  /* 0x0000000e0f00a20c */ /* 0x000fe20003f66070 */
[----:B------:R-:W-:-:S05]  /*2390*/  IMAD.MOV.U32 R14, RZ, RZ, 0x1ca00000 ;  /* 0x1ca00000ff0e7424 */ /* 0x000fca00078e00ff */
[----:B------:R-:W-:-:S04]  /*23a0*/  @!P2 SEL R19, R14, 0x63400000, !P3 ;  /* 0x634000000e13a807 */ /* 0x000fc80005800000 */
[----:B------:R-:W-:-:S04]  /*23b0*/  @!P2 LOP3.LUT R22, R19, 0x80000000, R7, 0xf8, !PT ;  /* 0x800000001316a812 */ /* 0x000fc800078ef807 */
[----:B------:R-:W-:Y:S01]  /*23c0*/  @!P2 LOP3.LUT R23, R22, 0x100000, RZ, 0xfc, !PT ;  /* 0x001000001617a812 */ /* 0x000fe200078efcff */
[----:B0-----:R-:W-:Y:S01]  /*23d0*/  DFMA R4, R16, -R12, 1 ;  /* 0x3ff000001004742b */ /* 0x001fe2000000080c */
[----:B------:R-:W-:-:S07]  /*23e0*/  @!P2 MOV R22, RZ ;  /* 0x000000ff0016a202 */ /* 0x000fce0000000f00 */
[----:B------:R-:W-:-:S08]  /*23f0*/  DFMA R4, R4, R4, R4 ;  /* 0x000000040404722b */ /* 0x000fd00000000004 */
[----:B------:R-:W-:Y:S01]  /*2400*/  DFMA R16, R16, R4, R16 ;  /* 0x000000041010722b */ /* 0x000fe20000000010 */
[----:B------:R-:W-:Y:S01]  /*2410*/  SEL R5, R14, 0x63400000, !P1 ;  /* 0x634000000e057807 */ /* 0x000fe20004800000 */
[----:B------:R-:W-:-:S03]  /*2420*/  IMAD.MOV.U32 R4, RZ, RZ, R6 ;  /* 0x000000ffff047224 */ /* 0x000fc600078e0006 */
[----:B------:R-:W-:-:S03]  /*2430*/  LOP3.LUT R5, R5, 0x800fffff, R7, 0xf8, !PT ;  /* 0x800fffff05057812 */ /* 0x000fc600078ef807 */
[----:B------:R-:W-:-:S03]  /*2440*/  DFMA R18, R16, -R12, 1 ;  /* 0x3ff000001012742b */ /* 0x000fc6000000080c */
[----:B------:R-:W-:Y:S01]  /*2450*/  @!P2 DFMA R4, R4, 2, -R22 ;  /* 0x400000000404a82b */ /* 0x000fe20000000816 */
[----:B------:R-:W-:-:S04]  /*2460*/  IMAD.MOV.U32 R22, RZ, RZ, R15 ;  /* 0x000000ffff167224 */ /* 0x000fc800078e000f */
[----:B------:R-:W-:Y:S01]  /*2470*/  DFMA R16, R16, R18, R16 ;  /* 0x000000121010722b */ /* 0x000fe20000000010 */
[----:B------:R-:W-:Y:S01]  /*2480*/  IMAD.MOV.U32 R23, RZ, RZ, R20 ;  /* 0x000000ffff177224 */ /* 0x000fe200078e0014 */
[----:B------:R-:W-:-:S03]  /*2490*/  @!P0 LOP3.LUT R23, R13, 0x7ff00000, RZ, 0xc0, !PT ;  /* 0x7ff000000d178812 */ /* 0x000fc600078ec0ff */
[----:B------:R-:W-:Y:S02]  /*24a0*/  @!P2 LOP3.LUT R22, R5, 0x7ff00000, RZ, 0xc0, !PT ;  /* 0x7ff000000516a812 */ /* 0x000fe400078ec0ff */
[----:B------:R-:W-:Y:S01]  /*24b0*/  VIADD R25, R23, 0xffffffff ;  /* 0xffffffff17197836 */ /* 0x000fe20000000000 */
[----:B------:R-:W-:Y:S02]  /*24c0*/  DMUL R18, R16, R4 ;  /* 0x0000000410127228 */ /* 0x000fe40000000000 */
[----:B------:R-:W-:-:S05]  /*24d0*/  VIADD R24, R22, 0xffffffff ;  /* 0xffffffff16187836 */ /* 0x000fca0000000000 */
[----:B------:R-:W-:Y:S01]  /*24e0*/  ISETP.GT.U32.AND P0, PT, R24, 0x7feffffe, PT ;  /* 0x7feffffe1800780c */ /* 0x000fe20003f04070 */
[----:B------:R-:W-:-:S03]  /*24f0*/  DFMA R20, R18, -R12, R4 ;  /* 0x8000000c1214722b */ /* 0x000fc60000000004 */
[----:B------:R-:W-:-:S05]  /*2500*/  ISETP.GT.U32.OR P0, PT, R25, 0x7feffffe, P0 ;  /* 0x7feffffe1900780c */ /* 0x000fca0000704470 */
[----:B------:R-:W-:-:S08]  /*2510*/  DFMA R16, R16, R20, R18 ;  /* 0x000000141010722b */ /* 0x000fd00000000012 */
[----:B------:R-:W-:Y:S05]  /*2520*/  @P0 BRA `(.L_x_121) ;  /* 0x00000000006c0947 */ /* 0x000fea0003800000 */
[----:B------:R-:W-:-:S04]  /*2530*/  LOP3.LUT R18, R11, 0x7ff00000, RZ, 0xc0, !PT ;  /* 0x7ff000000b127812 */ /* 0x000fc800078ec0ff */
[CC--:B------:R-:W-:Y:S02]  /*2540*/  VIADDMNMX R6, R15.reuse, -R18.reuse, 0xb9600000, !PT ;  /* 0xb96000000f067446 */ /* 0x0c0fe40007800912 */
[----:B------:R-:W-:Y:S02]  /*2550*/  ISETP.GE.U32.AND P0, PT, R15, R18, PT ;  /* 0x000000120f00720c */ /* 0x000fe40003f06070 */
[----:B------:R-:W-:Y:S02]  /*2560*/  VIMNMX R6, PT, PT, R6, 0x46a00000, PT ;  /* 0x46a0000006067848 */ /* 0x000fe40003fe0100 */
[----:B------:R-:W-:-:S05]  /*2570*/  SEL R7, R14, 0x63400000, !P0 ;  /* 0x634000000e077807 */ /* 0x000fca0004000000 */
[----:B------:R-:W-:Y:S01]  /*2580*/  IMAD.IADD R18, R6, 0x1, -R7 ;  /* 0x0000000106127824 */ /* 0x000fe200078e0a07 */
[----:B------:R-:W-:-:S03]  /*2590*/  MOV R6, RZ ;  /* 0x000000ff00067202 */ /* 0x000fc60000000f00 */
        /* <DEDUP_REMOVED lines=20> */
.L_x_121:
        /* <DEDUP_REMOVED lines=12> */
[----:B------:R-:W-:Y:S01]  /*27a0*/  @!P0 IMAD.MOV.U32 R14, RZ, RZ, RZ ;  /* 0x000000ffff0e8224 */ /* 0x000fe200078e00ff */
[----:B------:R-:W-:-:S03]  /*27b0*/  @P0 MOV R14, RZ ;  /* 0x000000ff000e0202 */ /* 0x000fc60000000f00 */
[----:B------:R-:W-:Y:S01]  /*27c0*/  @P0 IMAD.MOV.U32 R15, RZ, RZ, R4 ;  /* 0x000000ffff0f0224 */ /* 0x000fe200078e0004 */
[----:B------:R-:W-:Y:S06]  /*27d0*/  BRA `(.L_x_122) ;  /* 0x0000000000147947 */ /* 0x000fec0003800000 */
.L_x_124:
[----:B------:R-:W-:Y:S01]  /*27e0*/  LOP3.LUT R15, R11, 0x80000, RZ, 0xfc, !PT ;  /* 0x000800000b0f7812 */ /* 0x000fe200078efcff */
[----:B------:R-:W-:Y:S01]  /*27f0*/  IMAD.MOV.U32 R14, RZ, RZ, R10 ;  /* 0x000000ffff0e7224 */ /* 0x000fe200078e000a */
[----:B------:R-:W-:Y:S06]  /*2800*/  BRA `(.L_x_122) ;  /* 0x0000000000087947 */ /* 0x000fec0003800000 */
.L_x_123:
[----:B------:R-:W-:Y:S01]  /*2810*/  LOP3.LUT R15, R7, 0x80000, RZ, 0xfc, !PT ;  /* 0x00080000070f7812 */ /* 0x000fe200078efcff */
[----:B------:R-:W-:-:S07]  /*2820*/  IMAD.MOV.U32 R14, RZ, RZ, R6 ;  /* 0x000000ffff0e7224 */ /* 0x000fce00078e0006 */
.L_x_122:
[----:B------:R-:W-:Y:S05]  /*2830*/  BSYNC.RECONVERGENT B1 ;  /* 0x0000000000017941 */ /* 0x000fea0003800200 */
.L_x_120:
[----:B------:R-:W-:Y:S02]  /*2840*/  IMAD.MOV.U32 R4, RZ, RZ, R0 ;  /* 0x000000ffff047224 */ /* 0x000fe400078e0000 */
[----:B------:R-:W-:-:S04]  /*2850*/  IMAD.MOV.U32 R5, RZ, RZ, 0x0 ;  /* 0x00000000ff057424 */ /* 0x000fc800078e00ff */
[----:B------:R-:W-:Y:S05]  /*2860*/  RET.REL.NODEC R4 `(_Z14gaussianKernelPffff4int2S0_) ;  /* 0xffffffd404e47950 */ /* 0x000fea0003c3ffff */
.L_x_125:
        /* <DEDUP_REMOVED lines=9> */
.L_x_163:


//--------------------- .text._Z14generateFilterPffffff4int2S0_ --------------------------
	.section	.text._Z14generateFilterPffffff4int2S0_,"ax",@progbits
	.align	128
.text._Z14generateFilterPffffff4int2S0_:
        .type           _Z14generateFilterPffffff4int2S0_,@function
        .size           _Z14generateFilterPffffff4int2S0_,(.L_x_165 - _Z14generateFilterPffffff4int2S0_)
        .other          _Z14generateFilterPffffff4int2S0_,@"STO_CUDA_ENTRY STV_DEFAULT"
_Z14generateFilterPffffff4int2S0_:
[----:B------:R-:W0:Y:S08]  /*0000*/  LDC R1, c[0x0][0x37c] ;  /* 0x0000df00ff017b82 */ /* 0x000e300000000800 */
[----:B------:R-:W1:Y:S01]  /*0010*/  LDC R6, c[0x0][0x38c] ;  /* 0x0000e300ff067b82 */ /* 0x000e620000000800 */
[----:B------:R-:W2:Y:S01]  /*0020*/  S2R R4, SR_TID.X ;  /* 0x0000000000047919 */ /* 0x000ea20000002100 */
[----:B------:R-:W3:Y:S01]  /*0030*/  LDCU.64 UR8, c[0x0][0x3a0] ;  /* 0x00007400ff0877ac */ /* 0x000ee20008000a00 */
[----:B0-----:R-:W-:Y:S01]  /*0040*/  VIADD R1, R1, 0xffffffe0 ;  /* 0xffffffe001017836 */ /* 0x001fe20000000000 */
[----:B------:R-:W0:Y:S01]  /*0050*/  S2R R5, SR_TID.Y ;  /* 0x0000000000057919 */ /* 0x000e220000002200 */
[----:B------:R-:W4:Y:S03]  /*0060*/  LDCU.64 UR6, c[0x0][0x358] ;  /* 0x00006b00ff0677ac */ /* 0x000f260008000a00 */
[----:B------:R-:W2:Y:S08]  /*0070*/  LDC R17, c[0x0][0x360] ;  /* 0x0000d800ff117b82 */ /* 0x000eb00000000800 */
[----:B------:R-:W2:Y:S01]  /*0080*/  S2UR UR4, SR_CTAID.X ;  /* 0x00000000000479c3 */ /* 0x000ea20000002500 */
[----:B-1----:R-:W-:-:S07]  /*0090*/  FMUL R0, R6, 0.63661974668502807617 ;  /* 0x3f22f98306007820 */ /* 0x002fce0000400000 */
[----:B------:R-:W0:Y:S01]  /*00a0*/  S2UR UR5, SR_CTAID.Y ;  /* 0x00000000000579c3 */ /* 0x000e220000002600 */
[----:B------:R-:W-:Y:S01]  /*00b0*/  FSETP.GE.AND P0, PT, |R6|, 105615, PT ;  /* 0x47ce47800600780b */ /* 0x000fe20003f06200 */
[----:B------:R-:W1:Y:S06]  /*00c0*/  F2I.NTZ R7, R0 ;  /* 0x0000000000077305 */ /* 0x000e6c0000203100 */
[----:B------:R-:W0:Y:S01]  /*00d0*/  LDC R18, c[0x0][0x364] ;  /* 0x0000d900ff127b82 */ /* 0x000e220000000800 */
[----:B--2---:R-:W-:Y:S01]  /*00e0*/  IMAD R17, R17, UR4, R4 ;  /* 0x0000000411117c24 */ /* 0x004fe2000f8e0204 */
[----:B-1----:R-:W-:-:S03]  /*00f0*/  I2FP.F32.S32 R3, R7 ;  /* 0x0000000700037245 */ /* 0x002fc60000201400 */
[----:B---3--:R-:W-:Y:S02]  /*0100*/  VIADD R13, R17, -UR8 ;  /* 0x80000008110d7c36 */ /* 0x008fe40008000000 */
[----:B------:R-:W-:Y:S02]  /*0110*/  IMAD.MOV.U32 R0, RZ, RZ, R7 ;  /* 0x000000ffff007224 */ /* 0x000fe400078e0007 */
[----:B------:R-:W-:Y:S01]  /*0120*/  FFMA R2, R3, -1.5707962512969970703, R6 ;  /* 0xbfc90fda03027823 */ /* 0x000fe20000000006 */
[----:B------:R-:W-:-:S03]  /*0130*/  I2FP.F32.S32 R13, R13 ;  /* 0x0000000d000d7245 */ /* 0x000fc60000201400 */
[----:B------:R-:W-:-:S04]  /*0140*/  FFMA R2, R3, -7.5497894158615963534e-08, R2 ;  /* 0xb3a2216803027823 */ /* 0x000fc80000000002 */
[----:B------:R-:W-:Y:S01]  /*0150*/  FFMA R16, R3, -5.3903029534742383927e-15, R2 ;  /* 0xa7c234c503107823 */ /* 0x000fe20000000002 */
[----:B0-----:R-:W-:-:S03]  /*0160*/  IMAD R18, R18, UR5, R5 ;  /* 0x0000000512127c24 */ /* 0x001fc6000f8e0205 */
[----:B------:R-:W-:Y:S02]  /*0170*/  IMAD.MOV.U32 R2, RZ, RZ, R16 ;  /* 0x000000ffff027224 */ /* 0x000fe400078e0010 */
[----:B------:R-:W-:-:S05]  /*0180*/  VIADD R22, R18, -UR9 ;  /* 0x8000000912167c36 */ /* 0x000fca0008000000 */
        /* <DEDUP_REMOVED lines=8> */
[----:B------:R-:W-:Y:S01]  /*0210*/  IMAD.MOV.U32 R2, RZ, RZ, R1 ;  /* 0x000000ffff027224 */ /* 0x000fe200078e0001 */
[----:B------:R-:W0:Y:S02]  /*0220*/  LDCU.64 UR8, c[0x4][URZ] ;  /* 0x01000000ff0877ac */ /* 0x000e240008000a00 */
[----:B------:R-:W-:Y:S01]  /*0230*/  LOP3.LUT R3, R3, 0x80000000, RZ, 0xfc, !PT ;  /* 0x8000000003037812 */ /* 0x000fe200078efcff */
[----:B------:R-:W-:-:S06]  /*0240*/  UMOV UR4, URZ ;  /* 0x000000ff00047c82 */ /* 0x000fcc0008000000 */
.L_x_127:
        /* <DEDUP_REMOVED lines=32> */
[----:B------:R-:W-:-:S02]  /*0450*/  SHF.R.S32.HI R5, RZ, 0x1f, R2 ;  /* 0x0000001fff057819 */ /* 0x000fc40000011402 */
[C---:B------:R-:W-:Y:S02]  /*0460*/  LEA.HI R7, R2.reuse, R3, RZ, 0x1 ;  /* 0x0000000302077211 */ /* 0x040fe400078f08ff */
[C---:B------:R-:W-:Y:S02]  /*0470*/  LOP3.LUT R4, R5.reuse, R4, RZ, 0x3c, !PT ;  /* 0x0000000405047212 */ /* 0x040fe400078e3cff */
[----:B------:R-:W-:Y:S02]  /*0480*/  LOP3.LUT R5, R5, R2, RZ, 0x3c, !PT ;  /* 0x0000000205057212 */ /* 0x000fe400078e3cff */
[----:B------:R-:W-:Y:S01]  /*0490*/  LOP3.LUT R10, R2, R6, RZ, 0x3c, !PT ;  /* 0x00000006020a7212 */ /* 0x000fe200078e3cff */
[----:B------:R-:W-:-:S03]  /*04a0*/  IMAD.MOV R2, RZ, RZ, -R7 ;  /* 0x000000ffff027224 */ /* 0x000fc600078e0a07 */
[----:B------:R-:W0:Y:S01]  /*04b0*/  I2F.F64.S64 R4, R4 ;  /* 0x0000000400047312 */ /* 0x000e220000301c00 */
[----:B------:R-:W-:Y:S01]  /*04c0*/  ISETP.GE.AND P2, PT, R10, RZ, PT ;  /* 0x000000ff0a00720c */ /* 0x000fe20003f46270 */
[----:B------:R-:W-:Y:S01]  /*04d0*/  @!P1 IMAD.MOV.U32 R7, RZ, RZ, R2 ;  /* 0x000000ffff079224 */ /* 0x000fe200078e0002 */
[----:B0-----:R-:W-:-:S10]  /*04e0*/  DMUL R8, R4, UR4 ;  /* 0x0000000404087c28 */ /* 0x001fd40008000000 */
[----:B------:R-:W0:Y:S02]  /*04f0*/  F2F.F32.F64 R8, R8 ;  /* 0x0000000800087310 */ /* 0x000e240000301000 */
[----:B0-----:R-:W-:-:S07]  /*0500*/  FSEL R2, -R8, R8, !P2 ;  /* 0x0000000808027208 */ /* 0x001fce0005000100 */
.L_x_126:
[----:B------:R-:W-:Y:S02]  /*0510*/  IMAD.MOV.U32 R10, RZ, RZ, 0x37cbac00 ;  /* 0x37cbac00ff0a7424 */ /* 0x000fe400078e00ff */
[----:B------:R-:W-:Y:S01]  /*0520*/  FMUL R3, R2, R2 ;  /* 0x0000000202037220 */ /* 0x000fe20000400000 */
[----:B------:R-:W-:Y:S01]  /*0530*/  LOP3.LUT R5, R7, 0x1, RZ, 0xc0, !PT ;  /* 0x0000000107057812 */ /* 0x000fe200078ec0ff */
[----:B------:R-:W-:Y:S01]  /*0540*/  IMAD.MOV.U32 R12, RZ, RZ, 0x3c0885e4 ;  /* 0x3c0885e4ff0c7424 */ /* 0x000fe200078e00ff */
[----:B------:R-:W-:Y:S01]  /*0550*/  MOV R15, 0x3e2aaaa8 ;  /* 0x3e2aaaa8000f7802 */ /* 0x000fe20000000f00 */
[----:B------:R-:W-:Y:S01]  /*0560*/  FFMA R4, R3, R10, -0.0013887860113754868507 ;  /* 0xbab607ed03047423 */ /* 0x000fe2000000000a */
[----:B------:R-:W-:Y:S01]  /*0570*/  ISETP.NE.U32.AND P1, PT, R5, 0x1, PT ;  /* 0x000000010500780c */ /* 0x000fe20003f25070 */
[----:B------:R-:W-:-:S03]  /*0580*/  VIADD R5, R7, 0x1 ;  /* 0x0000000107057836 */ /* 0x000fc60000000000 */
[----:B------:R-:W-:Y:S02]  /*0590*/  FSEL R4, R4, -0.00019574658654164522886, P1 ;  /* 0xb94d415304047808 */ /* 0x000fe40000800000 */
[----:B------:R-:W-:Y:S02]  /*05a0*/  FSEL R8, R12, 0.041666727513074874878, !P1 ;  /* 0x3d2aaabb0c087808 */ /* 0x000fe40004800000 */
[----:B------:R-:W-:Y:S02]  /*05b0*/  LOP3.LUT P2, RZ, R5, 0x2, RZ, 0xc0, !PT ;  /* 0x0000000205ff7812 */ /* 0x000fe4000784c0ff */
[----:B------:R-:W-:Y:S01]  /*05c0*/  FSEL R2, R2, 1, !P1 ;  /* 0x3f80000002027808 */ /* 0x000fe20004800000 */
[----:B------:R-:W-:Y:S01]  /*05d0*/  FFMA R4, R3, R4, R8 ;  /* 0x0000000403047223 */ /* 0x000fe20000000008 */
[----:B------:R-:W-:-:S03]  /*05e0*/  FSEL R7, -R15, -0.4999999701976776123, !P1 ;  /* 0xbeffffff0f077808 */ /* 0x000fc60004800100 */
[C---:B------:R-:W-:Y:S02]  /*05f0*/  FFMA R5, R3.reuse, R2, RZ ;  /* 0x0000000203057223 */ /* 0x040fe400000000ff */
[----:B------:R-:W-:-:S04]  /*0600*/  FFMA R4, R3, R4, R7 ;  /* 0x0000000403047223 */ /* 0x000fc80000000007 */
[----:B------:R-:W-:Y:S01]  /*0610*/  FFMA R20, R5, R4, R2 ;  /* 0x0000000405147223 */ /* 0x000fe20000000002 */
[----:B------:R-:W-:Y:S02]  /*0620*/  IMAD.MOV.U32 R5, RZ, RZ, R0 ;  /* 0x000000ffff057224 */ /* 0x000fe400078e0000 */
[----:B------:R-:W-:Y:S02]  /*0630*/  IMAD.MOV.U32 R2, RZ, RZ, R16 ;  /* 0x000000ffff027224 */ /* 0x000fe400078e0010 */
[----:B------:R-:W-:Y:S01]  /*0640*/  @P2 FADD R20, RZ, -R20 ;  /* 0x80000014ff142221 */ /* 0x000fe20000000000 */
        /* <DEDUP_REMOVED lines=12> */
.L_x_129:
        /* <DEDUP_REMOVED lines=29> */
[C-C-:B------:R-:W-:Y:S01]  /*08e0*/  SHF.L.W.U32.HI R5, R3.reuse, 0x2, R4.reuse ;  /* 0x0000000203057819 */ /* 0x140fe20000010e04 */
[----:B------:R-:W-:Y:S01]  /*08f0*/  IMAD.SHL.U32 R3, R3, 0x4, RZ ;  /* 0x0000000403037824 */ /* 0x000fe200078e00ff */
[----:B------:R-:W-:Y:S02]  /*0900*/  SHF.R.U32.HI R4, RZ, 0x1e, R4 ;  /* 0x0000001eff047819 */ /* 0x000fe40000011604 */
[----:B------:R-:W-:Y:S02]  /*0910*/  SHF.R.S32.HI R8, RZ, 0x1f, R5 ;  /* 0x0000001fff087819 */ /* 0x000fe40000011405 */
[----:B------:R-:W-:Y:S02]  /*0920*/  LOP3.LUT R7, R5, R6, RZ, 0x3c, !PT ;  /* 0x0000000605077212 */ /* 0x000fe400078e3cff */
[C---:B------:R-:W-:Y:S02]  /*0930*/  LOP3.LUT R2, R8.reuse, R3, RZ, 0x3c, !PT ;  /* 0x0000000308027212 */ /* 0x040fe400078e3cff */
[----:B------:R-:W-:-:S02]  /*0940*/  LOP3.LUT R3, R8, R5, RZ, 0x3c, !PT ;  /* 0x0000000508037212 */ /* 0x000fc400078e3cff */
[----:B------:R-:W-:Y:S02]  /*0950*/  LEA.HI R5, R5, R4, RZ, 0x1 ;  /* 0x0000000405057211 */ /* 0x000fe400078f08ff */
[----:B------:R-:W-:Y:S02]  /*0960*/  ISETP.GE.AND P1, PT, R7, RZ, PT ;  /* 0x000000ff0700720c */ /* 0x000fe40003f26270 */
[----:B------:R-:W1:Y:S01]  /*0970*/  I2F.F64.S64 R2, R2 ;  /* 0x0000000200027312 */ /* 0x000e620000301c00 */
[----:B------:R-:W-:-:S04]  /*0980*/  IMAD.MOV R4, RZ, RZ, -R5 ;  /* 0x000000ffff047224 */ /* 0x000fc800078e0a05 */
[----:B------:R-:W-:Y:S01]  /*0990*/  @!P2 IMAD.MOV.U32 R5, RZ, RZ, R4 ;  /* 0x000000ffff05a224 */ /* 0x000fe200078e0004 */
[----:B-1----:R-:W-:-:S10]  /*09a0*/  DMUL R8, R2, UR4 ;  /* 0x0000000402087c28 */ /* 0x002fd40008000000 */
[----:B------:R-:W1:Y:S02]  /*09b0*/  F2F.F32.F64 R8, R8 ;  /* 0x0000000800087310 */ /* 0x000e640000301000 */
[----:B01----:R-:W-:-:S07]  /*09c0*/  FSEL R2, -R8, R8, !P1 ;  /* 0x0000000808027208 */ /* 0x003fce0004800100 */
.L_x_128:
[----:B------:R-:W-:Y:S01]  /*09d0*/  LOP3.LUT R7, R5, 0x1, RZ, 0xc0, !PT ;  /* 0x0000000105077812 */ /* 0x000fe200078ec0ff */
[C---:B------:R-:W-:Y:S01]  /*09e0*/  FMUL R3, R2.reuse, R2 ;  /* 0x0000000202037220 */ /* 0x040fe20000400000 */
[----:B------:R-:W-:Y:S02]  /*09f0*/  MOV R11, 0x3effffff ;  /* 0x3effffff000b7802 */ /* 0x000fe40000000f00 */
[----:B------:R-:W-:Y:S01]  /*0a00*/  ISETP.NE.U32.AND P1, PT, R7, 0x1, PT ;  /* 0x000000010700780c */ /* 0x000fe20003f25070 */
[----:B------:R-:W-:Y:S01]  /*0a10*/  FFMA R4, R3, R10, -0.0013887860113754868507 ;  /* 0xbab607ed03047423 */ /* 0x000fe2000000000a */
[----:B------:R-:W-:Y:S01]  /*0a20*/  IMAD.MOV.U32 R7, RZ, RZ, 0x3d2aaabb ;  /* 0x3d2aaabbff077424 */ /* 0x000fe200078e00ff */
[----:B------:R-:W-:Y:S02]  /*0a30*/  LOP3.LUT P2, RZ, R5, 0x2, RZ, 0xc0, !PT ;  /* 0x0000000205ff7812 */ /* 0x000fe4000784c0ff */
[----:B------:R-:W-:Y:S02]  /*0a40*/  FSEL R2, R2, 1, P1 ;  /* 0x3f80000002027808 */ /* 0x000fe40000800000 */
[----:B------:R-:W-:-:S02]  /*0a50*/  FSEL R4, R4, -0.00019574658654164522886, !P1 ;  /* 0xb94d415304047808 */ /* 0x000fc40004800000 */
[----:B------:R-:W-:Y:S01]  /*0a60*/  FSEL R8, R7, 0.0083327032625675201416, !P1 ;  /* 0x3c0885e407087808 */ /* 0x000fe20004800000 */
[----:B------:R-:W-:Y:S01]  /*0a70*/  FFMA R5, R3, R2, RZ ;  /* 0x0000000203057223 */ /* 0x000fe200000000ff */
[----:B------:R-:W-:-:S03]  /*0a80*/  FSEL R9, -R11, -0.16666662693023681641, !P1 ;  /* 0xbe2aaaa80b097808 */ /* 0x000fc60004800100 */
[----:B------:R-:W-:-:S04]  /*0a90*/  FFMA R4, R3, R4, R8 ;  /* 0x0000000403047223 */ /* 0x000fc80000000008 */
[----:B------:R-:W-:Y:S01]  /*0aa0*/  FFMA R4, R3, R4, R9 ;  /* 0x0000000403047223 */ /* 0x000fe20000000009 */
[----:B------:R-:W-:-:S03]  /*0ab0*/  IMAD.MOV.U32 R3, RZ, RZ, R16 ;  /* 0x000000ffff037224 */ /* 0x000fc600078e0010 */
[----:B------:R-:W-:-:S04]  /*0ac0*/  FFMA R5, R5, R4, R2 ;  /* 0x0000000405057223 */ /* 0x000fc80000000002 */
[----:B------:R-:W-:-:S04]  /*0ad0*/  @P2 FADD R5, RZ, -R5 ;  /* 0x80000005ff052221 */ /* 0x000fc80000000000 */
[----:B------:R-:W-:Y:S01]  /*0ae0*/  FMUL R2, R22, R5 ;  /* 0x0000000516027220 */ /* 0x000fe20000400000 */
[----:B------:R-:W-:-:S03]  /*0af0*/  IMAD.MOV.U32 R5, RZ, RZ, R0 ;  /* 0x000000ffff057224 */ /* 0x000fc600078e0000 */
[----:B------:R-:W-:Y:S01]  /*0b00*/  FFMA R21, R13, R20, R2 ;  /* 0x000000140d157223 */ /* 0x000fe20000000002 */
        /* <DEDUP_REMOVED lines=12> */
.L_x_131:
        /* <DEDUP_REMOVED lines=38> */
[----:B------:R-:W0:Y:S01]  /*0e30*/  I2F.F64.S64 R2, R2 ;  /* 0x0000000200027312 */ /* 0x000e220000301c00 */
[----:B------:R-:W-:-:S04]  /*0e40*/  IMAD.MOV R4, RZ, RZ, -R5 ;  /* 0x000000ffff047224 */ /* 0x000fc800078e0a05 */
[----:B------:R-:W-:Y:S01]  /*0e50*/  @!P2 IMAD.MOV.U32 R5, RZ, RZ, R4 ;  /* 0x000000ffff05a224 */ /* 0x000fe200078e0004 */
[----:B0-----:R-:W-:-:S10]  /*0e60*/  DMUL R8, R2, UR4 ;  /* 0x0000000402087c28 */ /* 0x001fd40008000000 */
[----:B------:R-:W0:Y:S02]  /*0e70*/  F2F.F32.F64 R8, R8 ;  /* 0x0000000800087310 */ /* 0x000e240000301000 */
[----:B0-----:R-:W-:-:S07]  /*0e80*/  FSEL R3, -R8, R8, !P1 ;  /* 0x0000000808037208 */ /* 0x001fce0004800100 */
.L_x_130:
[----:B------:R-:W-:Y:S01]  /*0e90*/  LOP3.LUT R2, R5, 0x1, RZ, 0xc0, !PT ;  /* 0x0000000105027812 */ /* 0x000fe200078ec0ff */
[----:B------:R-:W-:Y:S01]  /*0ea0*/  FMUL R9, R3, R3 ;  /* 0x0000000303097220 */ /* 0x000fe20000400000 */
[----:B------:R-:W-:Y:S02]  /*0eb0*/  LOP3.LUT P2, RZ, R5, 0x2, RZ, 0xc0, !PT ;  /* 0x0000000205ff7812 */ /* 0x000fe4000784c0ff */
[----:B------:R-:W-:Y:S01]  /*0ec0*/  ISETP.NE.U32.AND P1, PT, R2, 0x1, PT ;  /* 0x000000010200780c */ /* 0x000fe20003f25070 */
[----:B------:R-:W-:-:S03]  /*0ed0*/  FFMA R2, R9, R10, -0.0013887860113754868507 ;  /* 0xbab607ed09027423 */ /* 0x000fc6000000000a */
[----:B------:R-:W-:Y:S02]  /*0ee0*/  FSEL R4, R7, 0.0083327032625675201416, !P1 ;  /* 0x3c0885e407047808 */ /* 0x000fe40004800000 */
[----:B------:R-:W-:Y:S02]  /*0ef0*/  FSEL R2, R2, -0.00019574658654164522886, !P1 ;  /* 0xb94d415302027808 */ /* 0x000fe40004800000 */
        /* <DEDUP_REMOVED lines=12> */
[----:B------:R-:W-:Y:S01]  /*0fc0*/  SHF.L.U32 R2, R6, 0x8, RZ ;  /* 0x0000000806027819 */ /* 0x000fe200000006ff */
[----:B------:R-:W-:Y:S01]  /*0fd0*/  IMAD.MOV.U32 R4, RZ, RZ, RZ ;  /* 0x000000ffff047224 */ /* 0x000fe200078e00ff */
[----:B------:R-:W0:Y:S01]  /*0fe0*/  LDCU.64 UR8, c[0x4][URZ] ;  /* 0x01000000ff0877ac */ /* 0x000e220008000a00 */
[----:B------:R-:W-:Y:S01]  /*0ff0*/  IMAD.MOV.U32 R7, RZ, RZ, RZ ;  /* 0x000000ffff077224 */ /* 0x000fe200078e00ff */
[----:B------:R-:W-:Y:S01]  /*1000*/  LOP3.LUT R11, R2, 0x80000000, RZ, 0xfc, !PT ;  /* 0x80000000020b7812 */ /* 0x000fe200078efcff */
[----:B------:R-:W-:Y:S01]  /*1010*/  IMAD.MOV.U32 R0, RZ, RZ, R1 ;  /* 0x000000ffff007224 */ /* 0x000fe200078e0001 */
[----:B------:R-:W-:-:S06]  /*1020*/  UMOV UR4, URZ ;  /* 0x000000ff00047c82 */ /* 0x000fcc0008000000 */
.L_x_133:
        /* <DEDUP_REMOVED lines=33> */
[C---:B------:R-:W-:Y:S02]  /*1240*/  LEA.HI R0, R5.reuse, R0, RZ, 0x1 ;  /* 0x0000000005007211 */ /* 0x040fe400078f08ff */
[C---:B------:R-:W-:Y:S02]  /*1250*/  LOP3.LUT R8, R2.reuse, R3, RZ, 0x3c, !PT ;  /* 0x0000000302087212 */ /* 0x040fe400078e3cff */
[----:B------:R-:W-:Y:S01]  /*1260*/  LOP3.LUT R9, R2, R5, RZ, 0x3c, !PT ;  /* 0x0000000502097212 */ /* 0x000fe200078e3cff */
[----:B0-----:R-:W-:Y:S01]  /*1270*/  IMAD.MOV R4, RZ, RZ, -R0 ;  /* 0x000000ffff047224 */ /* 0x001fe200078e0a00 */
[----:B------:R-:W-:-:S03]  /*1280*/  LOP3.LUT R6, R5, R6, RZ, 0x3c, !PT ;  /* 0x0000000605067212 */ /* 0x000fc600078e3cff */
[----:B------:R-:W-:Y:S01]  /*1290*/  @!P1 IMAD.MOV.U32 R0, RZ, RZ, R4 ;  /* 0x000000ffff009224 */ /* 0x000fe200078e0004 */
[----:B------:R-:W0:Y:S01]  /*12a0*/  I2F.F64.S64 R8, R8 ;  /* 0x0000000800087312 */ /* 0x000e220000301c00 */
[----:B------:R-:W-:Y:S01]  /*12b0*/  ISETP.GE.AND P0, PT, R6, RZ, PT ;  /* 0x000000ff0600720c */ /* 0x000fe20003f06270 */
[----:B0-----:R-:W-:-:S10]  /*12c0*/  DMUL R2, R8, UR4 ;  /* 0x0000000408027c28 */ /* 0x001fd40008000000 */
[----:B------:R-:W0:Y:S02]  /*12d0*/  F2F.F32.F64 R2, R2 ;  /* 0x0000000200027310 */ /* 0x000e240000301000 */
[----:B0-----:R-:W-:-:S07]  /*12e0*/  FSEL R16, -R2, R2, !P0 ;  /* 0x0000000202107208 */ /* 0x001fce0004000100 */
.L_x_132:
[----:B------:R-:W0:Y:S01]  /*12f0*/  LDCU UR4, c[0x0][0x388] ;  /* 0x00007100ff0477ac */ /* 0x000e220008000800 */
[----:B------:R-:W-:Y:S01]  /*1300*/  IMAD.MOV.U32 R6, RZ, RZ, 0x1 ;  /* 0x00000001ff067424 */ /* 0x000fe200078e00ff */
[----:B------:R-:W1:Y:S01]  /*1310*/  F2F.F64.F32 R4, R21 ;  /* 0x0000001500047310 */ /* 0x000e620000201800 */
[----:B------:R-:W-:Y:S01]  /*1320*/  LOP3.LUT R11, R0, 0x1, RZ, 0xc0, !PT ;  /* 0x00000001000b7812 */ /* 0x000fe200078ec0ff */
[----:B------:R-:W-:Y:S01]  /*1330*/  UMOV UR5, 0x401921fb ;  /* 0x401921fb00057882 */ /* 0x000fe20000000000 */
[----:B------:R-:W-:Y:S01]  /*1340*/  FMUL R19, R16, R16 ;  /* 0x0000001010137220 */ /* 0x000fe20000400000 */
[----:B------:R-:W-:Y:S01]  /*1350*/  VIADD R0, R0, 0x1 ;  /* 0x0000000100007836 */ /* 0x000fe20000000000 */
[----:B------:R-:W-:Y:S01]  /*1360*/  ISETP.NE.U32.AND P0, PT, R11, 0x1, PT ;  /* 0x000000010b00780c */ /* 0x000fe20003f05070 */
[----:B------:R-:W-:Y:S01]  /*1370*/  FMUL R13, R13, R14 ;  /* 0x0000000e0d0d7220 */ /* 0x000fe20000400000 */
[----:B------:R-:W-:Y:S01]  /*1380*/  FFMA R20, R19, R10, -0.0013887860113754868507 ;  /* 0xbab607ed13147423 */ /* 0x000fe2000000000a */
[----:B------:R-:W-:Y:S01]  /*1390*/  BSSY.RECONVERGENT B0, `(.L_x_134) ;  /* 0x0000022000007945 */ /* 0x000fe20003800200 */
[----:B------:R-:W-:-:S02]  /*13a0*/  FSEL R12, R12, 0.041666727513074874878, !P0 ;  /* 0x3d2aaabb0c0c7808 */ /* 0x000fc40004000000 */
[----:B------:R-:W-:Y:S02]  /*13b0*/  FSEL R16, R16, 1, !P0 ;  /* 0x3f80000010107808 */ /* 0x000fe40004000000 */
[----:B------:R-:W-:Y:S01]  /*13c0*/  FSEL R20, R20, -0.00019574658654164522886, P0 ;  /* 0xb94d415314147808 */ /* 0x000fe20000000000 */
[----:B0-----:R-:W0:Y:S01]  /*13d0*/  F2F.F64.F32 R2, UR4 ;  /* 0x0000000400027d10 */ /* 0x001e220008201800 */
[----:B------:R-:W-:-:S03]  /*13e0*/  UMOV UR4, 0x54442d18 ;  /* 0x54442d1800047882 */ /* 0x000fc60000000000 */
[----:B------:R-:W-:Y:S01]  /*13f0*/  FFMA R12, R19, R20, R12 ;  /* 0x00000014130c7223 */ /* 0x000fe2000000000c */
[----:B-1----:R-:W-:-:S10]  /*1400*/  DMUL R4, R4, UR4 ;  /* 0x0000000404047c28 */ /* 0x002fd40008000000 */
[----:B------:R-:W-:Y:S01]  /*1410*/  FSETP.GEU.AND P2, PT, |R5|, 6.5827683646048100446e-37, PT ;  /* 0x036000000500780b */ /* 0x000fe20003f4e200 */
[----:B0-----:R-:W0:Y:S02]  /*1420*/  MUFU.RCP64H R7, R3 ;  /* 0x0000000300077308 */ /* 0x001e240000001800 */
[----:B0-----:R-:W-:-:S08]  /*1430*/  DFMA R8, -R2, R6, 1 ;  /* 0x3ff000000208742b */ /* 0x001fd00000000106 */
[----:B------:R-:W-:-:S08]  /*1440*/  DFMA R8, R8, R8, R8 ;  /* 0x000000080808722b */ /* 0x000fd00000000008 */
[----:B------:R-:W-:-:S08]  /*1450*/  DFMA R6, R6, R8, R6 ;  /* 0x000000080606722b */ /* 0x000fd00000000006 */
[----:B------:R-:W-:-:S08]  /*1460*/  DFMA R8, -R2, R6, 1 ;  /* 0x3ff000000208742b */ /* 0x000fd00000000106 */
[----:B------:R-:W-:-:S08]  /*1470*/  DFMA R8, R6, R8, R6 ;  /* 0x000000080608722b */ /* 0x000fd00000000006 */
[----:B------:R-:W-:-:S08]  /*1480*/  DMUL R6, R4, R8 ;  /* 0x0000000804067228 */ /* 0x000fd00000000000 */
[----:B------:R-:W-:-:S08]  /*1490*/  DFMA R10, -R2, R6, R4 ;  /* 0x00000006020a722b */ /* 0x000fd00000000104 */
[----:B------:R-:W-:Y:S01]  /*14a0*/  DFMA R6, R8, R10, R6 ;  /* 0x0000000a0806722b */ /* 0x000fe20000000006 */
[----:B------:R-:W-:Y:S02]  /*14b0*/  FSEL R8, -R15, -0.4999999701976776123, !P0 ;  /* 0xbeffffff0f087808 */ /* 0x000fe40004000100 */
[----:B------:R-:W-:-:S03]  /*14c0*/  LOP3.LUT P0, RZ, R0, 0x2, RZ, 0xc0, !PT ;  /* 0x0000000200ff7812 */ /* 0x000fc6000780c0ff */
[C---:B------:R-:W-:Y:S01]  /*14d0*/  FFMA R8, R19.reuse, R12, R8 ;  /* 0x0000000c13087223 */ /* 0x040fe20000000008 */
[----:B------:R-:W-:-:S03]  /*14e0*/  FFMA R19, R19, R16, RZ ;  /* 0x0000001013137223 */ /* 0x000fc600000000ff */
[----:B------:R-:W-:Y:S01]  /*14f0*/  FFMA R0, RZ, R3, R7 ;  /* 0x00000003ff007223 */ /* 0x000fe20000000007 */
[----:B------:R-:W-:-:S04]  /*1500*/  FFMA R19, R19, R8, R16 ;  /* 0x0000000813137223 */ /* 0x000fc80000000010 */
[----:B------:R-:W-:Y:S01]  /*1510*/  FSETP.GT.AND P1, PT, |R0|, 1.469367938527859385e-39, PT ;  /* 0x001000000000780b */ /* 0x000fe20003f24200 */
[----:B------:R-:W-:-:S04]  /*1520*/  @P0 FADD R19, RZ, -R19 ;  /* 0x80000013ff130221 */ /* 0x000fc80000000000 */
[----:B------:R-:W-:-:S08]  /*1530*/  FFMA R22, R22, R19, -R13 ;  /* 0x0000001316167223 */ /* 0x000fd0000000080d */
[----:B------:R-:W-:Y:S05]  /*1540*/  @P1 BRA P2, `(.L_x_135) ;  /* 0x0000000000181947 */ /* 0x000fea0001000000 */
[----:B------:R-:W-:Y:S01]  /*1550*/  IMAD.MOV.U32 R6, RZ, RZ, R4 ;  /* 0x000000ffff067224 */ /* 0x000fe200078e0004 */
[----:B------:R-:W-:Y:S01]  /*1560*/  MOV R16, 0x15b0 ;  /* 0x000015b000107802 */ /* 0x000fe20000000f00 */
[----:B------:R-:W-:Y:S01]  /*1570*/  IMAD.MOV.U32 R7, RZ, RZ, R5 ;  /* 0x000000ffff077224 */ /* 0x000fe200078e0005 */
[----:B------:R-:W-:Y:S01]  /*1580*/  MOV R5, R3 ;  /* 0x0000000300057202 */ /* 0x000fe20000000f00 */
[----:B------:R-:W-:-:S07]  /*1590*/  IMAD.MOV.U32 R4, RZ, RZ, R2 ;  /* 0x000000ffff047224 */ /* 0x000fce00078e0002 */
[----:B------:R-:W-:Y:S05]  /*15a0*/  CALL.REL.NOINC `($__internal_5_$__cuda_sm20_div_rn_f64_full) ;  /* 0x0000000800287944 */ /* 0x000fea0003c00000 */
.L_x_135:
[----:B------:R-:W-:Y:S05]  /*15b0*/  BSYNC.RECONVERGENT B0 ;  /* 0x0000000000007941 */ /* 0x000fea0003800200 */
.L_x_134:
[----:B------:R-:W0:Y:S01]  /*15c0*/  LDCU UR4, c[0x0][0x390] ;  /* 0x00007200ff0477ac */ /* 0x000e220008000800 */
[----:B------:R-:W1:Y:S01]  /*15d0*/  LDC R5, c[0x0][0x398] ;  /* 0x0000e600ff057b82 */ /* 0x000e620000000800 */
[----:B------:R-:W-:Y:S01]  /*15e0*/  BSSY.RECONVERGENT B0, `(.L_x_136) ;  /* 0x0000047000007945 */ /* 0x000fe20003800200 */
[----:B0-----:R-:W0:Y:S01]  /*15f0*/  F2F.F64.F32 R2, UR4 ;  /* 0x0000000400027d10 */ /* 0x001e220008201800 */
[----:B-1----:R-:W-:-:S04]  /*1600*/  FMUL R5, R5, R5 ;  /* 0x0000000505057220 */ /* 0x002fc80000400000 */
[----:B------:R-:W-:Y:S01]  /*1610*/  FMUL R5, R22, R5 ;  /* 0x0000000516057220 */ /* 0x000fe20000400000 */
[----:B0-----:R-:W-:-:S03]  /*1620*/  DADD R2, R2, R6 ;  /* 0x0000000002027229 */ /* 0x001fc60000000006 */
[----:B------:R-:W-:-:S04]  /*1630*/  FMUL R8, R22, R5 ;  /* 0x0000000516087220 */ /* 0x000fc80000400000 */
[----:B------:R-:W-:Y:S01]  /*1640*/  FFMA R8, R21, R21, R8 ;  /* 0x0000001515087223 */ /* 0x000fe20000000008 */
[----:B------:R-:W0:Y:S02]  /*1650*/  F2F.F32.F64 R10, R2 ;  /* 0x00000002000a7310 */ /* 0x000e240000301000 */
[C---:B0-----:R-:W-:Y:S01]  /*1660*/  FMUL R19, R10.reuse, 0.63661974668502807617 ;  /* 0x3f22f9830a137820 */ /* 0x041fe20000400000 */
[----:B------:R-:W-:-:S05]  /*1670*/  FSETP.GE.AND P0, PT, |R10|, 105615, PT ;  /* 0x47ce47800a00780b */ /* 0x000fca0003f06200 */
[----:B------:R-:W0:Y:S02]  /*1680*/  F2I.NTZ R19, R19 ;  /* 0x0000001300137305 */ /* 0x000e240000203100 */
[----:B0-----:R-:W-:-:S05]  /*1690*/  I2FP.F32.S32 R7, R19 ;  /* 0x0000001300077245 */ /* 0x001fca0000201400 */
[----:B------:R-:W-:-:S04]  /*16a0*/  FFMA R0, R7, -1.5707962512969970703, R10 ;  /* 0xbfc90fda07007823 */ /* 0x000fc8000000000a */
[----:B------:R-:W-:-:S04]  /*16b0*/  FFMA R0, R7, -7.5497894158615963534e-08, R0 ;  /* 0xb3a2216807007823 */ /* 0x000fc80000000000 */
[----:B------:R-:W-:Y:S01]  /*16c0*/  FFMA R21, R7, -5.3903029534742383927e-15, R0 ;  /* 0xa7c234c507157823 */ /* 0x000fe20000000000 */
        /* <DEDUP_REMOVED lines=12> */
.L_x_138:
        /* <DEDUP_REMOVED lines=33> */
[C---:B------:R-:W-:Y:S02]  /*19a0*/  LOP3.LUT R10, R19.reuse, R10, RZ, 0x3c, !PT ;  /* 0x0000000a130a7212 */ /* 0x040fe400078e3cff */
[C---:B------:R-:W-:Y:S02]  /*19b0*/  LOP3.LUT R6, R2.reuse, R3, RZ, 0x3c, !PT ;  /* 0x0000000302067212 */ /* 0x040fe400078e3cff */
[----:B------:R-:W-:Y:S02]  /*19c0*/  LOP3.LUT R7, R2, R19, RZ, 0x3c, !PT ;  /* 0x0000001302077212 */ /* 0x000fe400078e3cff */
        /* <DEDUP_REMOVED lines=8> */
.L_x_137:
[----:B------:R-:W-:Y:S05]  /*1a50*/  BSYNC.RECONVERGENT B0 ;  /* 0x0000000000007941 */ /* 0x000fea0003800200 */
.L_x_136:
[----:B------:R-:W0:Y:S01]  /*1a60*/  LDCU UR4, c[0x0][0x394] ;  /* 0x00007280ff0477ac */ /* 0x000e220008000800 */
[----:B------:R-:W1:Y:S01]  /*1a70*/  F2F.F64.F32 R8, -R8 ;  /* 0x8000000800087310 */ /* 0x000e620000201800 */
[----:B------:R-:W-:Y:S01]  /*1a80*/  BSSY.RECONVERGENT B0, `(.L_x_139) ;  /* 0x0000018000007945 */ /* 0x000fe20003800200 */
[----:B-1----:R-:W-:-:S06]  /*1a90*/  FSETP.GEU.AND P1, PT, |R9|, 6.5827683646048100446e-37, PT ;  /* 0x036000000900780b */ /* 0x002fcc0003f2e200 */
[----:B0-----:R-:W0:Y:S02]  /*1aa0*/  F2F.F64.F32 R4, UR4 ;  /* 0x0000000400047d10 */ /* 0x001e240008201800 */
[----:B0-----:R-:W-:-:S08]  /*1ab0*/  DADD R2, R4, R4 ;  /* 0x0000000004027229 */ /* 0x001fd00000000004 */
[----:B------:R-:W-:Y:S01]  /*1ac0*/  DMUL R4, R4, R2 ;  /* 0x0000000204047228 */ /* 0x000fe20000000000 */
[----:B------:R-:W-:-:S05]  /*1ad0*/  IMAD.MOV.U32 R2, RZ, RZ, 0x1 ;  /* 0x00000001ff027424 */ /* 0x000fca00078e00ff */
[----:B------:R-:W0:Y:S02]  /*1ae0*/  MUFU.RCP64H R3, R5 ;  /* 0x0000000500037308 */ /* 0x000e240000001800 */
[----:B0-----:R-:W-:-:S08]  /*1af0*/  DFMA R6, -R4, R2, 1 ;  /* 0x3ff000000406742b */ /* 0x001fd00000000102 */
        /* <DEDUP_REMOVED lines=13> */
[----:B------:R-:W-:Y:S05]  /*1bd0*/  CALL.REL.NOINC `($__internal_5_$__cuda_sm20_div_rn_f64_full) ;  /* 0x00000000009c7944 */ /* 0x000fea0003c00000 */
[----:B------:R-:W-:Y:S02]  /*1be0*/  IMAD.MOV.U32 R2, RZ, RZ, R6 ;  /* 0x000000ffff027224 */ /* 0x000fe400078e0006 */
[----:B------:R-:W-:-:S07]  /*1bf0*/  IMAD.MOV.U32 R3, RZ, RZ, R7 ;  /* 0x000000ffff037224 */ /* 0x000fce00078e0007 */
.L_x_140:
[----:B------:R-:W-:Y:S05]  /*1c00*/  BSYNC.RECONVERGENT B0 ;  /* 0x0000000000007941 */ /* 0x000fea0003800200 */
.L_x_139:
[----:B------:R-:W0:Y:S01]  /*1c10*/  F2F.F32.F64 R2, R2 ;  /* 0x0000000200027310 */ /* 0x000e220000301000 */
[----:B------:R-:W-:Y:S01]  /*1c20*/  MOV R5, 0x3bbb989d ;  /* 0x3bbb989d00057802 */ /* 0x000fe20000000f00 */
[----:B------:R-:W-:Y:S01]  /*1c30*/  IMAD.MOV.U32 R7, RZ, RZ, 0x437c0000 ;  /* 0x437c0000ff077424 */ /* 0x000fe200078e00ff */
[----:B------:R-:W-:Y:S01]  /*1c40*/  LOP3.LUT R6, R19, 0x1, RZ, 0xc0, !PT ;  /* 0x0000000113067812 */ /* 0x000fe200078ec0ff */
[----:B------:R-:W-:Y:S01]  /*1c50*/  FMUL R4, R21, R21 ;  /* 0x0000001515047220 */ /* 0x000fe20000400000 */
[----:B------:R-:W-:Y:S01]  /*1c60*/  IMAD.MOV.U32 R9, RZ, RZ, 0x3c0885e4 ;  /* 0x3c0885e4ff097424 */ /* 0x000fe200078e00ff */
[----:B------:R-:W1:Y:S01]  /*1c70*/  LDCU UR4, c[0x0][0x3a8] ;  /* 0x00007500ff0477ac */ /* 0x000e620008000800 */
[----:B------:R-:W-:Y:S01]  /*1c80*/  ISETP.NE.U32.AND P0, PT, R6, 0x1, PT ;  /* 0x000000010600780c */ /* 0x000fe20003f05070 */
[----:B------:R-:W-:-:S03]  /*1c90*/  VIADD R19, R19, 0x1 ;  /* 0x0000000113137836 */ /* 0x000fc60000000000 */
[----:B------:R-:W-:Y:S02]  /*1ca0*/  FSEL R9, R9, 0.041666727513074874878, !P0 ;  /* 0x3d2aaabb09097808 */ /* 0x000fe40004000000 */
[----:B------:R-:W-:Y:S01]  /*1cb0*/  LOP3.LUT P1, RZ, R19, 0x2, RZ, 0xc0, !PT ;  /* 0x0000000213ff7812 */ /* 0x000fe2000782c0ff */
[----:B0-----:R-:W-:Y:S01]  /*1cc0*/  FFMA.SAT R0, R2, R5, 0.5 ;  /* 0x3f00000002007423 */ /* 0x001fe20000002005 */
[----:B------:R-:W-:-:S03]  /*1cd0*/  FSEL R21, R21, 1, !P0 ;  /* 0x3f80000015157808 */ /* 0x000fc60004000000 */
[----:B------:R-:W-:Y:S01]  /*1ce0*/  FFMA.RM R0, R0, R7, 12582913 ;  /* 0x4b40000100007423 */ /* 0x000fe20000004007 */
[----:B------:R-:W-:-:S03]  /*1cf0*/  IMAD.MOV.U32 R7, RZ, RZ, 0x37cbac00 ;  /* 0x37cbac00ff077424 */ /* 0x000fc600078e00ff */
[----:B------:R-:W-:Y:S01]  /*1d00*/  FADD R5, R0, -12583039 ;  /* 0xcb40007f00057421 */ /* 0x000fe20000000000 */
[----:B------:R-:W-:Y:S01]  /*1d10*/  FFMA R6, R4, R7, -0.0013887860113754868507 ;  /* 0xbab607ed04067423 */ /* 0x000fe20000000007 */
[----:B------:R-:W-:Y:S02]  /*1d20*/  IMAD.SHL.U32 R0, R0, 0x800000, RZ ;  /* 0x0080000000007824 */ /* 0x000fe400078e00ff */
[----:B------:R-:W-:Y:S01]  /*1d30*/  FFMA R5, R2, 1.4426950216293334961, -R5 ;  /* 0x3fb8aa3b02057823 */ /* 0x000fe20000000805 */
[----:B-1----:R-:W-:Y:S01]  /*1d40*/  IMAD R17, R18, UR4, R17 ;  /* 0x0000000412117c24 */ /* 0x002fe2000f8e0211 */
[----:B------:R-:W-:Y:S01]  /*1d50*/  FSEL R7, R6, -0.00019574658654164522886, P0 ;  /* 0xb94d415306077808 */ /* 0x000fe20000000000 */
[----:B------:R-:W-:Y:S02]  /*1d60*/  IMAD.MOV.U32 R6, RZ, RZ, 0x3e2aaaa8 ;  /* 0x3e2aaaa8ff067424 */ /* 0x000fe400078e00ff */
[----:B------:R-:W-:Y:S02]  /*1d70*/  FFMA R5, R2, 1.925963033500011079e-08, R5 ;  /* 0x32a5706002057823 */ /* 0x000fe40000000005 */
[----:B------:R-:W0:Y:S01]  /*1d80*/  LDC.64 R2, c[0x0][0x380] ;  /* 0x0000e000ff027b82 */ /* 0x000e220000000a00 */
[----:B------:R-:W-:Y:S01]  /*1d90*/  FFMA R7, R4, R7, R9 ;  /* 0x0000000704077223 */ /* 0x000fe20000000009 */
[----:B------:R-:W-:-:S02]  /*1da0*/  FSEL R6, -R6, -0.4999999701976776123, !P0 ;  /* 0xbeffffff06067808 */ /* 0x000fc40004000100 */
[----:B------:R-:W1:Y:S03]  /*1db0*/  MUFU.EX2 R5, R5 ;  /* 0x0000000500057308 */ /* 0x000e660000000800 */
[C---:B------:R-:W-:Y:S01]  /*1dc0*/  FFMA R6, R4.reuse, R7, R6 ;  /* 0x0000000704067223 */ /* 0x040fe20000000006 */
[----:B------:R-:W-:-:S04]  /*1dd0*/  FFMA R4, R4, R21, RZ ;  /* 0x0000001504047223 */ /* 0x000fc800000000ff */
[----:B------:R-:W-:-:S04]  /*1de0*/  FFMA R21, R4, R6, R21 ;  /* 0x0000000604157223 */ /* 0x000fc80000000015 */
[----:B------:R-:W-:Y:S01]  /*1df0*/  @P1 FADD R21, RZ, -R21 ;  /* 0x80000015ff151221 */ /* 0x000fe20000000000 */
[----:B-1----:R-:W-:Y:S01]  /*1e00*/  FMUL R0, R0, R5 ;  /* 0x0000000500007220 */ /* 0x002fe20000400000 */
[----:B0-----:R-:W-:-:S04]  /*1e10*/  IMAD.WIDE R2, R17, 0x4, R2 ;  /* 0x0000000411027825 */ /* 0x001fc800078e0202 */
[----:B------:R-:W-:-:S05]  /*1e20*/  FMUL R21, R0, R21 ;  /* 0x0000001500157220 */ /* 0x000fca0000400000 */
[----:B------:R-:W-:Y:S01]  /*1e30*/  STG.E desc[UR6][R2.64], R21 ;  /* 0x0000001502007986 */ /* 0x000fe2000c101906 */
[----:B------:R-:W-:Y:S05]  /*1e40*/  EXIT ;  /* 0x000000000000794d */ /* 0x000fea0003800000 */
        .weak           $__internal_5_$__cuda_sm20_div_rn_f64_full
        .type           $__internal_5_$__cuda_sm20_div_rn_f64_full,@function
        .size           $__internal_5_$__cuda_sm20_div_rn_f64_full,(.L_x_165 - $__internal_5_$__cuda_sm20_div_rn_f64_full)
$__internal_5_$__cuda_sm20_div_rn_f64_full:
[C---:B------:R-:W-:Y:S01]  /*1e50*/  FSETP.GEU.AND P0, PT, |R5|.reuse, 1.469367938527859385e-39, PT ;  /* 0x001000000500780b */ /* 0x040fe20003f0e200 */
[----:B------:R-:W-:Y:S01]  /*1e60*/  IMAD.MOV.U32 R8, RZ, RZ, 0x1 ;  /* 0x00000001ff087424 */ /* 0x000fe200078e00ff */
[----:B------:R-:W-:Y:S01]  /*1e70*/  LOP3.LUT R2, R5, 0x800fffff, RZ, 0xc0, !PT ;  /* 0x800fffff05027812 */ /* 0x000fe200078ec0ff */
[----:B------:R-:W-:Y:S01]  /*1e80*/  IMAD.MOV.U32 R0, RZ, RZ, 0x1ca00000 ;  /* 0x1ca00000ff007424 */ /* 0x000fe200078e00ff */
[C---:B------:R-:W-:Y:S01]  /*1e90*/  FSETP.GEU.AND P2, PT, |R7|.reuse, 1.469367938527859385e-39, PT ;  /* 0x001000000700780b */ /* 0x040fe20003f4e200 */
[----:B------:R-:W-:Y:S01]  /*1ea0*/  BSSY.RECONVERGENT B1, `(.L_x_141) ;  /* 0x0000052000017945 */ /* 0x000fe20003800200 */
[----:B------:R-:W-:Y:S01]  /*1eb0*/  LOP3.LUT R3, R2, 0x3ff00000, RZ, 0xfc, !PT ;  /* 0x3ff0000002037812 */ /* 0x000fe200078efcff */
[----:B------:R-:W-:Y:S01]  /*1ec0*/  IMAD.MOV.U32 R2, RZ, RZ, R4 ;  /* 0x000000ffff027224 */ /* 0x000fe200078e0004 */
[----:B------:R-:W-:Y:S02]  /*1ed0*/  LOP3.LUT R20, R7, 0x7ff00000, RZ, 0xc0, !PT ;  /* 0x7ff0000007147812 */ /* 0x000fe400078ec0ff */
[----:B------:R-:W-:-:S03]  /*1ee0*/  LOP3.LUT R23, R5, 0x7ff00000, RZ, 0xc0, !PT ;  /* 0x7ff0000005177812 */ /* 0x000fc600078ec0ff */
[----:B------:R-:W-:Y:S01]  /*1ef0*/  @!P0 DMUL R2, R4, 8.98846567431157953865e+307 ;  /* 0x7fe0000004028828 */ /* 0x000fe20000000000 */
[C---:B------:R-:W-:Y:S01]  /*1f00*/  ISETP.GE.U32.AND P1, PT, R20.reuse, R23, PT ;  /* 0x000000171400720c */ /* 0x040fe20003f26070 */
[----:B------:R-:W-:Y:S02]  /*1f10*/  IMAD.MOV.U32 R24, RZ, RZ, R20 ;  /* 0x000000ffff187224 */ /* 0x000fe400078e0014 */
[----:B------:R-:W-:Y:S02]  /*1f20*/  @!P2 LOP3.LUT R13, R5, 0x7ff00000, RZ, 0xc0, !PT ;  /* 0x7ff00000050da812 */ /* 0x000fe400078ec0ff */
[----:B------:R-:W0:Y:S02]  /*1f30*/  MUFU.RCP64H R9, R3 ;  /* 0x0000000300097308 */ /* 0x000e240000001800 */
[----:B------:R-:W-:Y:S02]  /*1f40*/  @!P2 ISETP.GE.U32.AND P3, PT, R20, R13, PT ;  /* 0x0000000d1400a20c */ /* 0x000fe40003f66070 */
[----:B------:R-:W-:-:S02]  /*1f50*/  @!P0 LOP3.LUT R23, R3, 0x7ff00000, RZ, 0xc0, !PT ;  /* 0x7ff0000003178812 */ /* 0x000fc400078ec0ff */
[----:B------:R-:W-:-:S03]  /*1f60*/  @!P2 SEL R13, R0, 0x63400000, !P3 ;  /* 0x63400000000da807 */ /* 0x000fc60005800000 */
[----:B------:R-:W-:Y:S01]  /*1f70*/  VIADD R26, R23, 0xffffffff ;  /* 0xffffffff171a7836 */ /* 0x000fe20000000000 */
[----:B------:R-:W-:-:S04]  /*1f80*/  @!P2 LOP3.LUT R14, R13, 0x80000000, R7, 0xf8, !PT ;  /* 0x800000000d0ea812 */ /* 0x000fc800078ef807 */
[----:B------:R-:W-:Y:S01]  /*1f90*/  @!P2 LOP3.LUT R15, R14, 0x100000, RZ, 0xfc, !PT ;  /* 0x001000000e0fa812 */ /* 0x000fe200078efcff */
[----:B------:R-:W-:Y:S01]  /*1fa0*/  @!P2 IMAD.MOV.U32 R14, RZ, RZ, RZ ;  /* 0x000000ffff0ea224 */ /* 0x000fe200078e00ff */
[----:B0-----:R-:W-:-:S08]  /*1fb0*/  DFMA R10, R8, -R2, 1 ;  /* 0x3ff00000080a742b */ /* 0x001fd00000000802 */
[----:B------:R-:W-:-:S08]  /*1fc0*/  DFMA R10, R10, R10, R10 ;  /* 0x0000000a0a0a722b */ /* 0x000fd0000000000a */
[----:B------:R-:W-:Y:S01]  /*1fd0*/  DFMA R10, R8, R10, R8 ;  /* 0x0000000a080a722b */ /* 0x000fe20000000008 */
[----:B------:R-:W-:Y:S01]  /*1fe0*/  SEL R9, R0, 0x63400000, !P1 ;  /* 0x6340000000097807 */ /* 0x000fe20004800000 */
[----:B------:R-:W-:-:S03]  /*1ff0*/  IMAD.MOV.U32 R8, RZ, RZ, R6 ;  /* 0x000000ffff087224 */ /* 0x000fc600078e0006 */
[----:B------:R-:W-:-:S03]  /*2000*/  LOP3.LUT R9, R9, 0x800fffff, R7, 0xf8, !PT ;  /* 0x800fffff09097812 */ /* 0x000fc600078ef807 */
[----:B------:R-:W-:-:S03]  /*2010*/  DFMA R12, R10, -R2, 1 ;  /* 0x3ff000000a0c742b */ /* 0x000fc60000000802 */
[----:B------:R-:W-:-:S05]  /*2020*/  @!P2 DFMA R8, R8, 2, -R14 ;  /* 0x400000000808a82b */ /* 0x000fca000000080e */
[----:B------:R-:W-:-:S05]  /*2030*/  DFMA R12, R10, R12, R10 ;  /* 0x0000000c0a0c722b */ /* 0x000fca000000000a */
[----:B------:R-:W-:-:S03]  /*2040*/  @!P2 LOP3.LUT R24, R9, 0x7ff00000, RZ, 0xc0, !PT ;  /* 0x7ff000000918a812 */ /* 0x000fc600078ec0ff */
        /* <DEDUP_REMOVED lines=34> */
.L_x_142:
        /* <DEDUP_REMOVED lines=16> */
.L_x_145:
[----:B------:R-:W-:Y:S01]  /*2370*/  LOP3.LUT R11, R5, 0x80000, RZ, 0xfc, !PT ;  /* 0x00080000050b7812 */ /* 0x000fe200078efcff */
[----:B------:R-:W-:Y:S01]  /*2380*/  IMAD.MOV.U32 R10, RZ, RZ, R4 ;  /* 0x000000ffff0a7224 */ /* 0x000fe200078e0004 */
[----:B------:R-:W-:Y:S06]  /*2390*/  BRA `(.L_x_143) ;  /* 0x0000000000087947 */ /* 0x000fec0003800000 */
.L_x_144:
[----:B------:R-:W-:Y:S01]  /*23a0*/  LOP3.LUT R11, R7, 0x80000, RZ, 0xfc, !PT ;  /* 0x00080000070b7812 */ /* 0x000fe200078efcff */
[----:B------:R-:W-:-:S07]  /*23b0*/  IMAD.MOV.U32 R10, RZ, RZ, R6 ;  /* 0x000000ffff0a7224 */ /* 0x000fce00078e0006 */
.L_x_143:
[----:B------:R-:W-:Y:S05]  /*23c0*/  BSYNC.RECONVERGENT B1 ;  /* 0x0000000000017941 */ /* 0x000fea0003800200 */
.L_x_141:
[----:B------:R-:W-:Y:S02]  /*23d0*/  IMAD.MOV.U32 R2, RZ, RZ, R16 ;  /* 0x000000ffff027224 */ /* 0x000fe400078e0010 */
[----:B------:R-:W-:Y:S02]  /*23e0*/  IMAD.MOV.U32 R3, RZ, RZ, 0x0 ;  /* 0x00000000ff037424 */ /* 0x000fe400078e00ff */
[----:B------:R-:W-:Y:S02]  /*23f0*/  IMAD.MOV.U32 R6, RZ, RZ, R10 ;  /* 0x000000ffff067224 */ /* 0x000fe400078e000a */
[----:B------:R-:W-:Y:S01]  /*2400*/  IMAD.MOV.U32 R7, RZ, RZ, R11 ;  /* 0x000000ffff077224 */ /* 0x000fe200078e000b */
[----:B------:R-:W-:Y:S06]  /*2410*/  RET.REL.NODEC R2 `(_Z14generateFilterPffffff4int2S0_) ;  /* 0xffffffd802f87950 */ /* 0x000fec0003c3ffff */
.L_x_146:
        /* <DEDUP_REMOVED lines=14> */
.L_x_165:


//--------------------- .nv.global.init           --------------------------
	.section	.nv.global.init,"aw",@progbits
	.align	4
.nv.global.init:
	.type		__cudart_i2opi_f,@object
	.size		__cudart_i2opi_f,(.L_0 - __cudart_i2opi_f)
__cudart_i2opi_f:
        /*0000*/ 	.byte	0x41, 0x90, 0x43, 0x3c, 0x99, 0x95, 0x62, 0xdb, 0xc0, 0xdd, 0x34, 0xf5, 0xd1, 0x57, 0x27, 0xfc
        /*0010*/ 	.byte	0x29, 0x15, 0x44, 0x4e, 0x6e, 0x83, 0xf9, 0xa2
.L_0:


//--------------------- .nv.shared._Z23normalizeAveragesKernelPfS_ --------------------------
	.section	.nv.shared._Z23normalizeAveragesKernelPfS_,"aw",@nobits
	.sectionflags	@""
	.align	16
	.zero		1024


//--------------------- .nv.shared.reserved.0     --------------------------
	.section	.nv.shared.reserved.0,"aw",@nobits
	.weak		__nv_reservedSMEM_offset_0_alias
	.size		__nv_reservedSMEM_offset_0_alias, 0, 64
	.other		__nv_reservedSMEM_offset_0_alias,@"STO_CUDA_RESERVED_SHARED STV_DEFAULT"
__nv_reservedSMEM_offset_0_alias:
	.zero		0
	.zero		64


//--------------------- .nv.shared._Z20computeMinMaxKernel2PfS_4int2S0_S0_ --------------------------
	.section	.nv.shared._Z20computeMinMaxKernel2PfS_4int2S0_S0_,"aw",@nobits
	.sectionflags	@""
	.align	16
	.zero		1024


//--------------------- .nv.shared._Z19computeMinMaxKernelPfS_4int2 --------------------------
	.section	.nv.shared._Z19computeMinMaxKernelPfS_4int2,"aw",@nobits
	.sectionflags	@""
	.align	16
	.zero		1024


//--------------------- .nv.shared._Z21computeAveragesKernelPfS_4int2S0_S0_f --------------------------
	.section	.nv.shared._Z21computeAveragesKernelPfS_4int2S0_S0_f,"aw",@nobits
	.sectionflags	@""
	.align	16
	.zero		1024


//--------------------- .nv.shared._Z22differenceImagesKernelPfS_S_f --------------------------
	.section	.nv.shared._Z22differenceImagesKernelPfS_S_f,"aw",@nobits
	.sectionflags	@""
	.align	16
	.zero		1024


//--------------------- .nv.shared._Z19realToComplexKernelPfS_ --------------------------
	.section	.nv.shared._Z19realToComplexKernelPfS_,"aw",@nobits
	.sectionflags	@""
	.align	16
	.zero		1024


//--------------------- .nv.shared._Z19complexToRealKernelPfS_ --------------------------
	.section	.nv.shared._Z19complexToRealKernelPfS_,"aw",@nobits
	.sectionflags	@""
	.align	16
	.zero		1024


//--------------------- .nv.shared._Z24complexToMagnitudeKernelPfS_ --------------------------
	.section	.nv.shared._Z24complexToMagnitudeKernelPfS_,"aw",@nobits
	.sectionflags	@""
	.align	16
	.zero		1024


//--------------------- .nv.shared._Z12centerKernelPf4int2 --------------------------
	.section	.nv.shared._Z12centerKernelPf4int2,"aw",@nobits
	.sectionflags	@""
	.align	16
	.zero		1024


//--------------------- .nv.shared._Z28multiplyComplexComplexKernelPfS_S_ --------------------------
	.section	.nv.shared._Z28multiplyComplexComplexKernelPfS_S_,"aw",@nobits
	.sectionflags	@""
	.align	16
	.zero		1024


//--------------------- .nv.shared._Z25multiplyRealComplexKernelPfS_S_ --------------------------
	.section	.nv.shared._Z25multiplyRealComplexKernelPfS_S_,"aw",@nobits
	.sectionflags	@""
	.align	16
	.zero		1024


//--------------------- .nv.shared._Z14harmonicKernelPffff4int2S0_ --------------------------
	.section	.nv.shared._Z14harmonicKernelPffff4int2S0_,"aw",@nobits
	.sectionflags	@""
	.align	16
	.zero		1024


//--------------------- .nv.shared._Z14gaussianKernelPffff4int2S0_ --------------------------
	.section	.nv.shared._Z14gaussianKernelPffff4int2S0_,"aw",@nobits
	.sectionflags	@""
	.align	16
	.zero		1024


//--------------------- .nv.shared._Z14generateFilterPffffff4int2S0_ --------------------------
	.section	.nv.shared._Z14generateFilterPffffff4int2S0_,"aw",@nobits
	.sectionflags	@""
	.align	16
	.zero		1024


//--------------------- .nv.constant0._Z23normalizeAveragesKernelPfS_ --------------------------
	.section	.nv.constant0._Z23normalizeAveragesKernelPfS_,"a",@progbits
	.sectionflags	@""
	.align	4
.nv.constant0._Z23normalizeAveragesKernelPfS_:
	.zero		912


//--------------------- .nv.constant0._Z20computeMinMaxKernel2PfS_4int2S0_S0_ --------------------------
	.section	.nv.constant0._Z20computeMinMaxKernel2PfS_4int2S0_S0_,"a",@progbits
	.sectionflags	@""
	.align	4
.nv.constant0._Z20computeMinMaxKernel2PfS_4int2S0_S0_:
	.zero		936


//--------------------- .nv.constant0._Z19computeMinMaxKernelPfS_4int2 --------------------------
	.section	.nv.constant0._Z19computeMinMaxKernelPfS_4int2,"a",@progbits
	.sectionflags	@""
	.align	4
.nv.constant0._Z19computeMinMaxKernelPfS_4int2:
	.zero		920


//--------------------- .nv.constant0._Z21computeAveragesKernelPfS_4int2S0_S0_f --------------------------
	.section	.nv.constant0._Z21computeAveragesKernelPfS_4int2S0_S0_f,"a",@progbits
	.sectionflags	@""
	.align	4
.nv.constant0._Z21computeAveragesKernelPfS_4int2S0_S0_f:
	.zero		940


//--------------------- .nv.constant0._Z22differenceImagesKernelPfS_S_f --------------------------
	.section	.nv.constant0._Z22differenceImagesKernelPfS_S_f,"a",@progbits
	.sectionflags	@""
	.align	4
.nv.constant0._Z22differenceImagesKernelPfS_S_f:
	.zero		924


//--------------------- .nv.constant0._Z19realToComplexKernelPfS_ --------------------------
	.section	.nv.constant0._Z19realToComplexKernelPfS_,"a",@progbits
	.sectionflags	@""
	.align	4
.nv.constant0._Z19realToComplexKernelPfS_:
	.zero		912


//--------------------- .nv.constant0._Z19complexToRealKernelPfS_ --------------------------
	.section	.nv.constant0._Z19complexToRealKernelPfS_,"a",@progbits
	.sectionflags	@""
	.align	4
.nv.constant0._Z19complexToRealKernelPfS_:
	.zero		912


//--------------------- .nv.constant0._Z24complexToMagnitudeKernelPfS_ --------------------------
	.section	.nv.constant0._Z24complexToMagnitudeKernelPfS_,"a",@progbits
	.sectionflags	@""
	.align	4
.nv.constant0._Z24complexToMagnitudeKernelPfS_:
	.zero		912


//--------------------- .nv.constant0._Z12centerKernelPf4int2 --------------------------
	.section	.nv.constant0._Z12centerKernelPf4int2,"a",@progbits
	.sectionflags	@""
	.align	4
.nv.constant0._Z12centerKernelPf4int2:
	.zero		912


//--------------------- .nv.constant0._Z28multiplyComplexComplexKernelPfS_S_ --------------------------
	.section	.nv.constant0._Z28multiplyComplexComplexKernelPfS_S_,"a",@progbits
	.sectionflags	@""
	.align	4
.nv.constant0._Z28multiplyComplexComplexKernelPfS_S_:
	.zero		920


//--------------------- .nv.constant0._Z25multiplyRealComplexKernelPfS_S_ --------------------------
	.section	.nv.constant0._Z25multiplyRealComplexKernelPfS_S_,"a",@progbits
	.sectionflags	@""
	.align	4
.nv.constant0._Z25multiplyRealComplexKernelPfS_S_:
	.zero		920


//--------------------- .nv.constant0._Z14harmonicKernelPffff4int2S0_ --------------------------
	.section	.nv.constant0._Z14harmonicKernelPffff4int2S0_,"a",@progbits
	.sectionflags	@""
	.align	4
.nv.constant0._Z14harmonicKernelPffff4int2S0_:
	.zero		936


//--------------------- .nv.constant0._Z14gaussianKernelPffff4int2S0_ --------------------------
	.section	.nv.constant0._Z14gaussianKernelPffff4int2S0_,"a",@progbits
	.sectionflags	@""
	.align	4
.nv.constant0._Z14gaussianKernelPffff4int2S0_:
	.zero		936


//--------------------- .nv.constant0._Z14generateFilterPffffff4int2S0_ --------------------------
	.section	.nv.constant0._Z14generateFilterPffffff4int2S0_,"a",@progbits
	.sectionflags	@""
	.align	4
.nv.constant0._Z14generateFilterPffffff4int2S0_:
	.zero		944


//--------------------- SYMBOLS --------------------------

	.type		.nv.reservedSmem.offset0,@object
	.size		.nv.reservedSmem.offset0,0x4
	.type		.nv.reservedSmem.cap,@object
	.size		.nv.reservedSmem.cap,0x4
